//
// Generated by NVIDIA NVVM Compiler
//
// Compiler Build ID: CL-36424714
// Cuda compilation tools, release 13.0, V13.0.88
// Based on NVVM 20.0.0
//

.version 9.0
.target sm_100
.address_size 64

	// .globl	copyUpperToLowerTriangleDense
.func  (.param .b64 func_retval0) __internal_accurate_pow
(
	.param .b64 __internal_accurate_pow_param_0,
	.param .b64 __internal_accurate_pow_param_1
)
;
.extern .shared .align 16 .b8 sdata[];
.extern .shared .align 16 .b8 sdata$1[];

.visible .entry copyUpperToLowerTriangleDense(
	.param .u64 .ptr .align 1 copyUpperToLowerTriangleDense_param_0,
	.param .u32 copyUpperToLowerTriangleDense_param_1,
	.param .u32 copyUpperToLowerTriangleDense_param_2
)
{
	.reg .pred 	%p<4>;
	.reg .b32 	%r<15>;
	.reg .b64 	%rd<7>;
	.reg .b64 	%fd<2>;

	ld.param.u64 	%rd1, [copyUpperToLowerTriangleDense_param_0];
	ld.param.u32 	%r4, [copyUpperToLowerTriangleDense_param_1];
	ld.param.u32 	%r5, [copyUpperToLowerTriangleDense_param_2];
	mov.u32 	%r7, %ctaid.x;
	mov.u32 	%r8, %ntid.x;
	mov.u32 	%r9, %tid.x;
	mad.lo.s32 	%r1, %r7, %r8, %r9;
	mov.u32 	%r10, %ctaid.y;
	mov.u32 	%r11, %ntid.y;
	mov.u32 	%r12, %tid.y;
	mad.lo.s32 	%r2, %r10, %r11, %r12;
	mad.lo.s32 	%r13, %r4, %r2, %r1;
	setp.le.s32 	%p1, %r2, %r1;
	setp.ge.s32 	%p2, %r13, %r5;
	or.pred  	%p3, %p1, %p2;
	@%p3 bra 	$L__BB0_2;
	cvta.to.global.u64 	%rd2, %rd1;
	mad.lo.s32 	%r14, %r4, %r1, %r2;
	mul.wide.s32 	%rd3, %r14, 8;
	add.s64 	%rd4, %rd2, %rd3;
	ld.global.f64 	%fd1, [%rd4];
	mul.wide.s32 	%rd5, %r13, 8;
	add.s64 	%rd6, %rd2, %rd5;
	st.global.f64 	[%rd6], %fd1;
$L__BB0_2:
	ret;

}
	// .globl	dense_matrix_set
.visible .entry dense_matrix_set(
	.param .u64 .ptr .align 1 dense_matrix_set_param_0,
	.param .f64 dense_matrix_set_param_1,
	.param .u32 dense_matrix_set_param_2,
	.param .u32 dense_matrix_set_param_3
)
{
	.reg .pred 	%p<2>;
	.reg .b32 	%r<13>;
	.reg .b64 	%rd<5>;
	.reg .b64 	%fd<2>;

	ld.param.u64 	%rd1, [dense_matrix_set_param_0];
	ld.param.f64 	%fd1, [dense_matrix_set_param_1];
	ld.param.u32 	%r2, [dense_matrix_set_param_2];
	ld.param.u32 	%r3, [dense_matrix_set_param_3];
	mov.u32 	%r4, %ctaid.x;
	mov.u32 	%r5, %ntid.x;
	mov.u32 	%r6, %tid.x;
	mad.lo.s32 	%r7, %r4, %r5, %r6;
	mov.u32 	%r8, %ctaid.y;
	mov.u32 	%r9, %ntid.y;
	mov.u32 	%r10, %tid.y;
	mad.lo.s32 	%r11, %r8, %r9, %r10;
	mad.lo.s32 	%r1, %r3, %r7, %r11;
	mul.lo.s32 	%r12, %r3, %r2;
	setp.ge.s32 	%p1, %r1, %r12;
	@%p1 bra 	$L__BB1_2;
	cvta.to.global.u64 	%rd2, %rd1;
	mul.wide.s32 	%rd3, %r1, 8;
	add.s64 	%rd4, %rd2, %rd3;
	st.global.f64 	[%rd4], %fd1;
$L__BB1_2:
	ret;

}
	// .globl	dense_matrix_copy
.visible .entry dense_matrix_copy(
	.param .u64 .ptr .align 1 dense_matrix_copy_param_0,
	.param .u64 .ptr .align 1 dense_matrix_copy_param_1,
	.param .u32 dense_matrix_copy_param_2,
	.param .u32 dense_matrix_copy_param_3
)
{
	.reg .pred 	%p<4>;
	.reg .b32 	%r<14>;
	.reg .b64 	%rd<8>;
	.reg .b64 	%fd<2>;

	ld.param.u64 	%rd1, [dense_matrix_copy_param_0];
	ld.param.u64 	%rd2, [dense_matrix_copy_param_1];
	ld.param.u32 	%r2, [dense_matrix_copy_param_2];
	ld.param.u32 	%r3, [dense_matrix_copy_param_3];
	mov.u32 	%r5, %ctaid.x;
	mov.u32 	%r6, %ntid.x;
	mov.u32 	%r7, %tid.x;
	mad.lo.s32 	%r8, %r5, %r6, %r7;
	mov.u32 	%r9, %ctaid.y;
	mov.u32 	%r10, %ntid.y;
	mov.u32 	%r11, %tid.y;
	mad.lo.s32 	%r12, %r9, %r10, %r11;
	mad.lo.s32 	%r1, %r3, %r8, %r12;
	setp.ge.s32 	%p1, %r8, %r2;
	setp.ge.s32 	%p2, %r12, %r3;
	or.pred  	%p3, %p1, %p2;
	@%p3 bra 	$L__BB2_2;
	cvta.to.global.u64 	%rd3, %rd1;
	cvta.to.global.u64 	%rd4, %rd2;
	mul.wide.s32 	%rd5, %r1, 8;
	add.s64 	%rd6, %rd3, %rd5;
	ld.global.f64 	%fd1, [%rd6];
	add.s64 	%rd7, %rd4, %rd5;
	st.global.f64 	[%rd7], %fd1;
$L__BB2_2:
	ret;

}
	// .globl	relu
.visible .entry relu(
	.param .u64 .ptr .align 1 relu_param_0,
	.param .u64 .ptr .align 1 relu_param_1,
	.param .u32 relu_param_2,
	.param .u32 relu_param_3
)
{
	.reg .pred 	%p<4>;
	.reg .b32 	%r<14>;
	.reg .b64 	%rd<8>;
	.reg .b64 	%fd<3>;

	ld.param.u64 	%rd1, [relu_param_0];
	ld.param.u64 	%rd2, [relu_param_1];
	ld.param.u32 	%r4, [relu_param_2];
	ld.param.u32 	%r5, [relu_param_3];
	mov.u32 	%r6, %ctaid.x;
	mov.u32 	%r7, %ntid.x;
	mov.u32 	%r8, %tid.x;
	mad.lo.s32 	%r1, %r6, %r7, %r8;
	mov.u32 	%r9, %ctaid.y;
	mov.u32 	%r10, %ntid.y;
	mov.u32 	%r11, %tid.y;
	mad.lo.s32 	%r12, %r9, %r10, %r11;
	setp.ge.s32 	%p1, %r1, %r4;
	setp.ge.s32 	%p2, %r12, %r5;
	or.pred  	%p3, %p1, %p2;
	@%p3 bra 	$L__BB3_2;
	cvta.to.global.u64 	%rd3, %rd1;
	cvta.to.global.u64 	%rd4, %rd2;
	mad.lo.s32 	%r13, %r5, %r1, %r12;
	mul.wide.s32 	%rd5, %r13, 8;
	add.s64 	%rd6, %rd3, %rd5;
	ld.global.f64 	%fd1, [%rd6];
	max.f64 	%fd2, %fd1, 0d0000000000000000;
	add.s64 	%rd7, %rd4, %rd5;
	st.global.f64 	[%rd7], %fd2;
$L__BB3_2:
	ret;

}
	// .globl	reluBackward
.visible .entry reluBackward(
	.param .u64 .ptr .align 1 reluBackward_param_0,
	.param .u64 .ptr .align 1 reluBackward_param_1,
	.param .u64 .ptr .align 1 reluBackward_param_2,
	.param .u32 reluBackward_param_3,
	.param .u32 reluBackward_param_4
)
{
	.reg .pred 	%p<5>;
	.reg .b32 	%r<14>;
	.reg .b64 	%rd<13>;
	.reg .b64 	%fd<6>;

	ld.param.u64 	%rd1, [reluBackward_param_0];
	ld.param.u64 	%rd2, [reluBackward_param_1];
	ld.param.u64 	%rd3, [reluBackward_param_2];
	ld.param.u32 	%r5, [reluBackward_param_3];
	ld.param.u32 	%r6, [reluBackward_param_4];
	mov.u32 	%r7, %ctaid.x;
	mov.u32 	%r8, %ntid.x;
	mov.u32 	%r9, %tid.x;
	mad.lo.s32 	%r1, %r7, %r8, %r9;
	mov.u32 	%r10, %ctaid.y;
	mov.u32 	%r11, %ntid.y;
	mov.u32 	%r12, %tid.y;
	mad.lo.s32 	%r13, %r10, %r11, %r12;
	setp.ge.s32 	%p1, %r1, %r5;
	setp.ge.s32 	%p2, %r13, %r6;
	or.pred  	%p3, %p1, %p2;
	@%p3 bra 	$L__BB4_4;
	cvta.to.global.u64 	%rd4, %rd1;
	mad.lo.s32 	%r3, %r6, %r1, %r13;
	mul.wide.s32 	%rd5, %r3, 8;
	add.s64 	%rd6, %rd4, %rd5;
	ld.global.f64 	%fd4, [%rd6];
	setp.leu.f64 	%p4, %fd4, 0d0000000000000000;
	mov.f64 	%fd5, 0d0000000000000000;
	@%p4 bra 	$L__BB4_3;
	cvta.to.global.u64 	%rd7, %rd2;
	add.s64 	%rd9, %rd7, %rd5;
	ld.global.f64 	%fd5, [%rd9];
$L__BB4_3:
	cvta.to.global.u64 	%rd10, %rd3;
	add.s64 	%rd12, %rd10, %rd5;
	st.global.f64 	[%rd12], %fd5;
$L__BB4_4:
	ret;

}
	// .globl	biasAdd
.visible .entry biasAdd(
	.param .u64 .ptr .align 1 biasAdd_param_0,
	.param .u64 .ptr .align 1 biasAdd_param_1,
	.param .u64 .ptr .align 1 biasAdd_param_2,
	.param .u32 biasAdd_param_3,
	.param .u32 biasAdd_param_4,
	.param .u32 biasAdd_param_5
)
{
	.reg .pred 	%p<4>;
	.reg .b32 	%r<16>;
	.reg .b64 	%rd<12>;
	.reg .b64 	%fd<4>;

	ld.param.u64 	%rd1, [biasAdd_param_0];
	ld.param.u64 	%rd2, [biasAdd_param_1];
	ld.param.u64 	%rd3, [biasAdd_param_2];
	ld.param.u32 	%r5, [biasAdd_param_3];
	ld.param.u32 	%r6, [biasAdd_param_4];
	ld.param.u32 	%r4, [biasAdd_param_5];
	mov.u32 	%r7, %ctaid.x;
	mov.u32 	%r8, %ntid.x;
	mov.u32 	%r9, %tid.x;
	mad.lo.s32 	%r1, %r7, %r8, %r9;
	mov.u32 	%r10, %ctaid.y;
	mov.u32 	%r11, %ntid.y;
	mov.u32 	%r12, %tid.y;
	mad.lo.s32 	%r13, %r10, %r11, %r12;
	setp.ge.s32 	%p1, %r1, %r5;
	setp.ge.s32 	%p2, %r13, %r6;
	or.pred  	%p3, %p1, %p2;
	@%p3 bra 	$L__BB5_2;
	cvta.to.global.u64 	%rd4, %rd1;
	cvta.to.global.u64 	%rd5, %rd2;
	cvta.to.global.u64 	%rd6, %rd3;
	mad.lo.s32 	%r14, %r6, %r1, %r13;
	div.s32 	%r15, %r13, %r4;
	mul.wide.s32 	%rd7, %r14, 8;
	add.s64 	%rd8, %rd4, %rd7;
	ld.global.f64 	%fd1, [%rd8];
	mul.wide.s32 	%rd9, %r15, 8;
	add.s64 	%rd10, %rd5, %rd9;
	ld.global.f64 	%fd2, [%rd10];
	add.f64 	%fd3, %fd1, %fd2;
	add.s64 	%rd11, %rd6, %rd7;
	st.global.f64 	[%rd11], %fd3;
$L__BB5_2:
	ret;

}
	// .globl	compareAndSet
.visible .entry compareAndSet(
	.param .u64 .ptr .align 1 compareAndSet_param_0,
	.param .u64 .ptr .align 1 compareAndSet_param_1,
	.param .u32 compareAndSet_param_2,
	.param .u32 compareAndSet_param_3,
	.param .f64 compareAndSet_param_4,
	.param .f64 compareAndSet_param_5,
	.param .f64 compareAndSet_param_6,
	.param .f64 compareAndSet_param_7,
	.param .f64 compareAndSet_param_8
)
{
	.reg .pred 	%p<6>;
	.reg .b32 	%r<14>;
	.reg .b64 	%rd<13>;
	.reg .b64 	%fd<9>;

	ld.param.u64 	%rd2, [compareAndSet_param_0];
	ld.param.u64 	%rd3, [compareAndSet_param_1];
	ld.param.u32 	%r2, [compareAndSet_param_2];
	ld.param.u32 	%r3, [compareAndSet_param_3];
	ld.param.f64 	%fd2, [compareAndSet_param_4];
	ld.param.f64 	%fd3, [compareAndSet_param_5];
	ld.param.f64 	%fd4, [compareAndSet_param_6];
	ld.param.f64 	%fd5, [compareAndSet_param_7];
	ld.param.f64 	%fd6, [compareAndSet_param_8];
	cvta.to.global.u64 	%rd1, %rd3;
	mov.u32 	%r5, %ctaid.x;
	mov.u32 	%r6, %ntid.x;
	mov.u32 	%r7, %tid.x;
	mad.lo.s32 	%r8, %r5, %r6, %r7;
	mov.u32 	%r9, %ctaid.y;
	mov.u32 	%r10, %ntid.y;
	mov.u32 	%r11, %tid.y;
	mad.lo.s32 	%r12, %r9, %r10, %r11;
	mad.lo.s32 	%r1, %r3, %r8, %r12;
	setp.ge.s32 	%p1, %r8, %r2;
	setp.ge.s32 	%p2, %r12, %r3;
	or.pred  	%p3, %p1, %p2;
	@%p3 bra 	$L__BB6_6;
	cvta.to.global.u64 	%rd4, %rd2;
	mul.wide.s32 	%rd5, %r1, 8;
	add.s64 	%rd6, %rd4, %rd5;
	ld.global.f64 	%fd1, [%rd6];
	sub.f64 	%fd7, %fd1, %fd2;
	abs.f64 	%fd8, %fd7;
	setp.geu.f64 	%p4, %fd8, %fd3;
	@%p4 bra 	$L__BB6_3;
	add.s64 	%rd12, %rd1, %rd5;
	st.global.f64 	[%rd12], %fd4;
	bra.uni 	$L__BB6_6;
$L__BB6_3:
	setp.geu.f64 	%p5, %fd1, %fd2;
	@%p5 bra 	$L__BB6_5;
	add.s64 	%rd10, %rd1, %rd5;
	st.global.f64 	[%rd10], %fd5;
	bra.uni 	$L__BB6_6;
$L__BB6_5:
	add.s64 	%rd8, %rd1, %rd5;
	st.global.f64 	[%rd8], %fd6;
$L__BB6_6:
	ret;

}
	// .globl	binCellOp
.visible .entry binCellOp(
	.param .u64 .ptr .align 1 binCellOp_param_0,
	.param .u64 .ptr .align 1 binCellOp_param_1,
	.param .u64 .ptr .align 1 binCellOp_param_2,
	.param .u32 binCellOp_param_3,
	.param .u32 binCellOp_param_4,
	.param .u32 binCellOp_param_5,
	.param .u32 binCellOp_param_6,
	.param .u32 binCellOp_param_7
)
{
	.reg .pred 	%p<55>;
	.reg .b32 	%r<44>;
	.reg .b64 	%rd<15>;
	.reg .b64 	%fd<41>;

	ld.param.u64 	%rd2, [binCellOp_param_0];
	ld.param.u64 	%rd3, [binCellOp_param_1];
	ld.param.u64 	%rd4, [binCellOp_param_2];
	ld.param.u32 	%r12, [binCellOp_param_3];
	ld.param.u32 	%r13, [binCellOp_param_4];
	ld.param.u32 	%r9, [binCellOp_param_5];
	ld.param.u32 	%r10, [binCellOp_param_6];
	ld.param.u32 	%r11, [binCellOp_param_7];
	mov.u32 	%r14, %ctaid.x;
	mov.u32 	%r15, %ntid.x;
	mov.u32 	%r16, %tid.x;
	mad.lo.s32 	%r43, %r14, %r15, %r16;
	mov.u32 	%r17, %ctaid.y;
	mov.u32 	%r18, %ntid.y;
	mov.u32 	%r19, %tid.y;
	mad.lo.s32 	%r20, %r17, %r18, %r19;
	setp.ge.s32 	%p4, %r43, %r12;
	setp.ge.s32 	%p5, %r20, %r13;
	or.pred  	%p6, %p4, %p5;
	@%p6 bra 	$L__BB7_48;
	mad.lo.s32 	%r3, %r13, %r43, %r20;
	setp.eq.s32 	%p7, %r9, 1;
	mov.u32 	%r42, %r43;
	@%p7 bra 	$L__BB7_4;
	setp.ne.s32 	%p8, %r9, 2;
	mov.u32 	%r42, %r20;
	@%p8 bra 	$L__BB7_3;
	bra.uni 	$L__BB7_4;
$L__BB7_3:
	mov.u32 	%r42, %r3;
$L__BB7_4:
	setp.eq.s32 	%p9, %r10, 1;
	@%p9 bra 	$L__BB7_7;
	setp.ne.s32 	%p10, %r10, 2;
	mov.u32 	%r43, %r20;
	@%p10 bra 	$L__BB7_6;
	bra.uni 	$L__BB7_7;
$L__BB7_6:
	mov.u32 	%r43, %r3;
$L__BB7_7:
	cvta.to.global.u64 	%rd5, %rd2;
	mul.wide.s32 	%rd6, %r42, 8;
	add.s64 	%rd7, %rd5, %rd6;
	ld.global.f64 	%fd1, [%rd7];
	cvta.to.global.u64 	%rd8, %rd3;
	mul.wide.s32 	%rd9, %r43, 8;
	add.s64 	%rd10, %rd8, %rd9;
	ld.global.f64 	%fd2, [%rd10];
	mov.f64 	%fd40, 0dC08F380000000000;
	setp.gt.s32 	%p11, %r11, 5;
	@%p11 bra 	$L__BB7_17;
	setp.gt.s32 	%p21, %r11, 2;
	@%p21 bra 	$L__BB7_13;
	setp.eq.s32 	%p25, %r11, 0;
	@%p25 bra 	$L__BB7_29;
	setp.eq.s32 	%p26, %r11, 1;
	@%p26 bra 	$L__BB7_30;
	setp.eq.s32 	%p27, %r11, 2;
	@%p27 bra 	$L__BB7_12;
	bra.uni 	$L__BB7_47;
$L__BB7_12:
	mul.f64 	%fd40, %fd1, %fd2;
	bra.uni 	$L__BB7_47;
$L__BB7_13:
	setp.eq.s32 	%p22, %r11, 3;
	@%p22 bra 	$L__BB7_31;
	setp.eq.s32 	%p23, %r11, 4;
	@%p23 bra 	$L__BB7_32;
	setp.eq.s32 	%p24, %r11, 5;
	@%p24 bra 	$L__BB7_16;
	bra.uni 	$L__BB7_47;
$L__BB7_16:
	setp.geu.f64 	%p33, %fd1, %fd2;
	selp.f64 	%fd40, 0d0000000000000000, 0d3FF0000000000000, %p33;
	bra.uni 	$L__BB7_47;
$L__BB7_17:
	setp.gt.s32 	%p12, %r11, 8;
	@%p12 bra 	$L__BB7_22;
	setp.eq.s32 	%p18, %r11, 6;
	@%p18 bra 	$L__BB7_43;
	setp.eq.s32 	%p19, %r11, 7;
	@%p19 bra 	$L__BB7_44;
	setp.eq.s32 	%p20, %r11, 8;
	@%p20 bra 	$L__BB7_21;
	bra.uni 	$L__BB7_47;
$L__BB7_21:
	setp.ltu.f64 	%p30, %fd1, %fd2;
	selp.f64 	%fd40, 0d0000000000000000, 0d3FF0000000000000, %p30;
	bra.uni 	$L__BB7_47;
$L__BB7_22:
	setp.gt.s32 	%p13, %r11, 10;
	@%p13 bra 	$L__BB7_26;
	setp.eq.s32 	%p16, %r11, 9;
	@%p16 bra 	$L__BB7_45;
	setp.eq.s32 	%p17, %r11, 10;
	@%p17 bra 	$L__BB7_25;
	bra.uni 	$L__BB7_47;
$L__BB7_25:
	setp.eq.f64 	%p28, %fd1, %fd2;
	selp.f64 	%fd40, 0d0000000000000000, 0d3FF0000000000000, %p28;
	bra.uni 	$L__BB7_47;
$L__BB7_26:
	setp.eq.s32 	%p14, %r11, 11;
	@%p14 bra 	$L__BB7_46;
	setp.eq.s32 	%p15, %r11, 12;
	@%p15 bra 	$L__BB7_28;
	bra.uni 	$L__BB7_47;
$L__BB7_28:
	max.f64 	%fd40, %fd1, %fd2;
	bra.uni 	$L__BB7_47;
$L__BB7_29:
	add.f64 	%fd40, %fd1, %fd2;
	bra.uni 	$L__BB7_47;
$L__BB7_30:
	sub.f64 	%fd40, %fd1, %fd2;
	bra.uni 	$L__BB7_47;
$L__BB7_31:
	div.rn.f64 	%fd40, %fd1, %fd2;
	bra.uni 	$L__BB7_47;
$L__BB7_32:
	{
	.reg .b32 %temp; 
	mov.b64 	{%temp, %r6}, %fd1;
	}
	{
	.reg .b32 %temp; 
	mov.b64 	{%temp, %r7}, %fd2;
	}
	shr.u32 	%r21, %r7, 20;
	and.b32  	%r22, %r21, 2047;
	add.s32 	%r23, %r22, -1012;
	mov.b64 	%rd11, %fd2;
	shl.b64 	%rd1, %rd11, %r23;
	setp.eq.s64 	%p3, %rd1, -9223372036854775808;
	abs.f64 	%fd7, %fd1;
	setp.neu.f64 	%p34, %fd1, 0d0000000000000000;
	@%p34 bra 	$L__BB7_34;
	setp.eq.s64 	%p37, %rd1, -9223372036854775808;
	abs.f64 	%fd34, %fd2;
	setp.neu.f64 	%p38, %fd34, 0d3FE0000000000000;
	and.pred  	%p3, %p38, %p37;
	selp.b32 	%r24, %r6, 0, %p3;
	setp.lt.s32 	%p39, %r7, 0;
	or.b32  	%r25, %r24, 2146435072;
	selp.b32 	%r26, %r25, %r24, %p39;
	mov.b32 	%r27, 0;
	mov.b64 	%fd39, {%r27, %r26};
	bra.uni 	$L__BB7_35;
$L__BB7_34:
	{ // callseq 0, 0
	.param .b64 param0;
	st.param.f64 	[param0], %fd7;
	.param .b64 param1;
	st.param.f64 	[param1], %fd2;
	.param .b64 retval0;
	call.uni (retval0), 
	__internal_accurate_pow, 
	(
	param0, 
	param1
	);
	ld.param.f64 	%fd26, [retval0];
	} // callseq 0
	setp.lt.s32 	%p35, %r6, 0;
	cvt.rzi.f64.f64 	%fd28, %fd2;
	setp.neu.f64 	%p36, %fd2, %fd28;
	neg.f64 	%fd30, %fd26;
	selp.f64 	%fd31, %fd30, %fd26, %p3;
	selp.f64 	%fd32, %fd31, %fd26, %p35;
	selp.f64 	%fd33, 0dFFF8000000000000, %fd32, %p36;
	selp.f64 	%fd39, %fd33, %fd32, %p35;
$L__BB7_35:
	add.f64 	%fd35, %fd1, %fd2;
	{
	.reg .b32 %temp; 
	mov.b64 	{%temp, %r28}, %fd35;
	}
	and.b32  	%r29, %r28, 2146435072;
	setp.ne.s32 	%p40, %r29, 2146435072;
	@%p40 bra 	$L__BB7_42;
	setp.num.f64 	%p41, %fd1, %fd1;
	setp.num.f64 	%p42, %fd2, %fd2;
	and.pred  	%p43, %p41, %p42;
	@%p43 bra 	$L__BB7_38;
	add.rn.f64 	%fd39, %fd1, %fd2;
	bra.uni 	$L__BB7_42;
$L__BB7_38:
	abs.f64 	%fd36, %fd2;
	setp.neu.f64 	%p44, %fd36, 0d7FF0000000000000;
	@%p44 bra 	$L__BB7_40;
	setp.gt.f64 	%p49, %fd7, 0d3FF0000000000000;
	selp.b32 	%r37, 2146435072, 0, %p49;
	setp.lt.s32 	%p50, %r7, 0;
	xor.b32  	%r38, %r37, 2146435072;
	selp.b32 	%r39, %r38, %r37, %p50;
	setp.eq.f64 	%p51, %fd1, 0dBFF0000000000000;
	selp.b32 	%r40, 1072693248, %r39, %p51;
	mov.b32 	%r41, 0;
	mov.b64 	%fd39, {%r41, %r40};
	bra.uni 	$L__BB7_42;
$L__BB7_40:
	setp.neu.f64 	%p45, %fd7, 0d7FF0000000000000;
	@%p45 bra 	$L__BB7_42;
	setp.lt.s32 	%p46, %r6, 0;
	setp.lt.s32 	%p47, %r7, 0;
	selp.b32 	%r30, 0, 2146435072, %p47;
	and.b32  	%r31, %r7, 2147483647;
	setp.ne.s32 	%p48, %r31, 1071644672;
	or.b32  	%r32, %r30, -2147483648;
	selp.b32 	%r33, %r32, %r30, %p48;
	selp.b32 	%r34, %r33, %r30, %p3;
	selp.b32 	%r35, %r34, %r30, %p46;
	mov.b32 	%r36, 0;
	mov.b64 	%fd39, {%r36, %r35};
$L__BB7_42:
	setp.eq.f64 	%p52, %fd1, 0d3FF0000000000000;
	setp.eq.f64 	%p53, %fd2, 0d0000000000000000;
	selp.f64 	%fd37, 0d3FF0000000000000, %fd39, %p53;
	selp.f64 	%fd40, 0d3FF0000000000000, %fd37, %p52;
	bra.uni 	$L__BB7_47;
$L__BB7_43:
	setp.gtu.f64 	%p32, %fd1, %fd2;
	selp.f64 	%fd40, 0d0000000000000000, 0d3FF0000000000000, %p32;
	bra.uni 	$L__BB7_47;
$L__BB7_44:
	setp.leu.f64 	%p31, %fd1, %fd2;
	selp.f64 	%fd40, 0d0000000000000000, 0d3FF0000000000000, %p31;
	bra.uni 	$L__BB7_47;
$L__BB7_45:
	setp.neu.f64 	%p29, %fd1, %fd2;
	selp.f64 	%fd40, 0d0000000000000000, 0d3FF0000000000000, %p29;
	bra.uni 	$L__BB7_47;
$L__BB7_46:
	min.f64 	%fd40, %fd1, %fd2;
$L__BB7_47:
	cvta.to.global.u64 	%rd12, %rd4;
	mul.wide.s32 	%rd13, %r3, 8;
	add.s64 	%rd14, %rd12, %rd13;
	st.global.f64 	[%rd14], %fd40;
$L__BB7_48:
	ret;

}
	// .globl	binCellScalarOp
.visible .entry binCellScalarOp(
	.param .u64 .ptr .align 1 binCellScalarOp_param_0,
	.param .f64 binCellScalarOp_param_1,
	.param .u64 .ptr .align 1 binCellScalarOp_param_2,
	.param .u32 binCellScalarOp_param_3,
	.param .u32 binCellScalarOp_param_4,
	.param .u32 binCellScalarOp_param_5,
	.param .u32 binCellScalarOp_param_6
)
{
	.reg .pred 	%p<95>;
	.reg .b32 	%r<61>;
	.reg .b64 	%rd<17>;
	.reg .b64 	%fd<79>;

	ld.param.u64 	%rd5, [binCellScalarOp_param_0];
	ld.param.f64 	%fd47, [binCellScalarOp_param_1];
	ld.param.u64 	%rd6, [binCellScalarOp_param_2];
	ld.param.u32 	%r8, [binCellScalarOp_param_3];
	ld.param.u32 	%r9, [binCellScalarOp_param_4];
	ld.param.u32 	%r6, [binCellScalarOp_param_5];
	ld.param.u32 	%r7, [binCellScalarOp_param_6];
	cvta.to.global.u64 	%rd1, %rd6;
	cvta.to.global.u64 	%rd2, %rd5;
	mov.u32 	%r10, %ctaid.x;
	mov.u32 	%r11, %ntid.x;
	mov.u32 	%r12, %tid.x;
	mad.lo.s32 	%r13, %r10, %r11, %r12;
	mov.u32 	%r14, %ctaid.y;
	mov.u32 	%r15, %ntid.y;
	mov.u32 	%r16, %tid.y;
	mad.lo.s32 	%r17, %r14, %r15, %r16;
	mad.lo.s32 	%r1, %r9, %r13, %r17;
	mul.lo.s32 	%r18, %r9, %r8;
	setp.ge.s32 	%p7, %r1, %r18;
	@%p7 bra 	$L__BB8_84;
	setp.eq.s32 	%p8, %r7, 0;
	@%p8 bra 	$L__BB8_43;
	mul.wide.s32 	%rd7, %r1, 8;
	add.s64 	%rd8, %rd2, %rd7;
	ld.global.f64 	%fd1, [%rd8];
	mov.f64 	%fd75, 0dC08F380000000000;
	setp.gt.s32 	%p9, %r6, 5;
	@%p9 bra 	$L__BB8_12;
	setp.gt.s32 	%p19, %r6, 2;
	@%p19 bra 	$L__BB8_8;
	setp.eq.s32 	%p23, %r6, 0;
	@%p23 bra 	$L__BB8_24;
	setp.eq.s32 	%p24, %r6, 1;
	@%p24 bra 	$L__BB8_25;
	setp.eq.s32 	%p25, %r6, 2;
	@%p25 bra 	$L__BB8_7;
	bra.uni 	$L__BB8_42;
$L__BB8_7:
	mul.f64 	%fd75, %fd47, %fd1;
	bra.uni 	$L__BB8_42;
$L__BB8_8:
	setp.eq.s32 	%p20, %r6, 3;
	@%p20 bra 	$L__BB8_26;
	setp.eq.s32 	%p21, %r6, 4;
	@%p21 bra 	$L__BB8_27;
	setp.eq.s32 	%p22, %r6, 5;
	@%p22 bra 	$L__BB8_11;
	bra.uni 	$L__BB8_42;
$L__BB8_11:
	setp.geu.f64 	%p31, %fd47, %fd1;
	selp.f64 	%fd75, 0d0000000000000000, 0d3FF0000000000000, %p31;
	bra.uni 	$L__BB8_42;
$L__BB8_12:
	setp.gt.s32 	%p10, %r6, 8;
	@%p10 bra 	$L__BB8_17;
	setp.eq.s32 	%p16, %r6, 6;
	@%p16 bra 	$L__BB8_38;
	setp.eq.s32 	%p17, %r6, 7;
	@%p17 bra 	$L__BB8_39;
	setp.eq.s32 	%p18, %r6, 8;
	@%p18 bra 	$L__BB8_16;
	bra.uni 	$L__BB8_42;
$L__BB8_16:
	setp.ltu.f64 	%p28, %fd47, %fd1;
	selp.f64 	%fd75, 0d0000000000000000, 0d3FF0000000000000, %p28;
	bra.uni 	$L__BB8_42;
$L__BB8_17:
	setp.gt.s32 	%p11, %r6, 10;
	@%p11 bra 	$L__BB8_21;
	setp.eq.s32 	%p14, %r6, 9;
	@%p14 bra 	$L__BB8_40;
	setp.eq.s32 	%p15, %r6, 10;
	@%p15 bra 	$L__BB8_20;
	bra.uni 	$L__BB8_42;
$L__BB8_20:
	setp.eq.f64 	%p26, %fd47, %fd1;
	selp.f64 	%fd75, 0d0000000000000000, 0d3FF0000000000000, %p26;
	bra.uni 	$L__BB8_42;
$L__BB8_21:
	setp.eq.s32 	%p12, %r6, 11;
	@%p12 bra 	$L__BB8_41;
	setp.eq.s32 	%p13, %r6, 12;
	@%p13 bra 	$L__BB8_23;
	bra.uni 	$L__BB8_42;
$L__BB8_23:
	max.f64 	%fd75, %fd47, %fd1;
	bra.uni 	$L__BB8_42;
$L__BB8_24:
	add.f64 	%fd75, %fd47, %fd1;
	bra.uni 	$L__BB8_42;
$L__BB8_25:
	sub.f64 	%fd75, %fd47, %fd1;
	bra.uni 	$L__BB8_42;
$L__BB8_26:
	div.rn.f64 	%fd75, %fd47, %fd1;
	bra.uni 	$L__BB8_42;
$L__BB8_27:
	{
	.reg .b32 %temp; 
	mov.b64 	{%temp, %r2}, %fd47;
	}
	{
	.reg .b32 %temp; 
	mov.b64 	{%temp, %r3}, %fd1;
	}
	shr.u32 	%r19, %r3, 20;
	and.b32  	%r20, %r19, 2047;
	add.s32 	%r21, %r20, -1012;
	mov.b64 	%rd9, %fd1;
	shl.b64 	%rd3, %rd9, %r21;
	setp.eq.s64 	%p3, %rd3, -9223372036854775808;
	abs.f64 	%fd6, %fd47;
	setp.neu.f64 	%p32, %fd47, 0d0000000000000000;
	@%p32 bra 	$L__BB8_29;
	setp.eq.s64 	%p35, %rd3, -9223372036854775808;
	abs.f64 	%fd57, %fd1;
	setp.neu.f64 	%p36, %fd57, 0d3FE0000000000000;
	and.pred  	%p3, %p36, %p35;
	selp.b32 	%r22, %r2, 0, %p3;
	setp.lt.s32 	%p37, %r3, 0;
	or.b32  	%r23, %r22, 2146435072;
	selp.b32 	%r24, %r23, %r22, %p37;
	mov.b32 	%r25, 0;
	mov.b64 	%fd74, {%r25, %r24};
	bra.uni 	$L__BB8_30;
$L__BB8_29:
	{ // callseq 1, 0
	.param .b64 param0;
	st.param.f64 	[param0], %fd6;
	.param .b64 param1;
	st.param.f64 	[param1], %fd1;
	.param .b64 retval0;
	call.uni (retval0), 
	__internal_accurate_pow, 
	(
	param0, 
	param1
	);
	ld.param.f64 	%fd49, [retval0];
	} // callseq 1
	setp.lt.s32 	%p33, %r2, 0;
	cvt.rzi.f64.f64 	%fd51, %fd1;
	setp.neu.f64 	%p34, %fd1, %fd51;
	neg.f64 	%fd53, %fd49;
	selp.f64 	%fd54, %fd53, %fd49, %p3;
	selp.f64 	%fd55, %fd54, %fd49, %p33;
	selp.f64 	%fd56, 0dFFF8000000000000, %fd55, %p34;
	selp.f64 	%fd74, %fd56, %fd55, %p33;
$L__BB8_30:
	add.f64 	%fd58, %fd47, %fd1;
	{
	.reg .b32 %temp; 
	mov.b64 	{%temp, %r26}, %fd58;
	}
	and.b32  	%r27, %r26, 2146435072;
	setp.ne.s32 	%p38, %r27, 2146435072;
	@%p38 bra 	$L__BB8_37;
	setp.num.f64 	%p39, %fd47, %fd47;
	setp.num.f64 	%p40, %fd1, %fd1;
	and.pred  	%p41, %p39, %p40;
	@%p41 bra 	$L__BB8_33;
	add.rn.f64 	%fd74, %fd47, %fd1;
	bra.uni 	$L__BB8_37;
$L__BB8_33:
	abs.f64 	%fd59, %fd1;
	setp.neu.f64 	%p42, %fd59, 0d7FF0000000000000;
	@%p42 bra 	$L__BB8_35;
	setp.gt.f64 	%p47, %fd6, 0d3FF0000000000000;
	selp.b32 	%r35, 2146435072, 0, %p47;
	setp.lt.s32 	%p48, %r3, 0;
	xor.b32  	%r36, %r35, 2146435072;
	selp.b32 	%r37, %r36, %r35, %p48;
	setp.eq.f64 	%p49, %fd47, 0dBFF0000000000000;
	selp.b32 	%r38, 1072693248, %r37, %p49;
	mov.b32 	%r39, 0;
	mov.b64 	%fd74, {%r39, %r38};
	bra.uni 	$L__BB8_37;
$L__BB8_35:
	setp.neu.f64 	%p43, %fd6, 0d7FF0000000000000;
	@%p43 bra 	$L__BB8_37;
	setp.lt.s32 	%p44, %r2, 0;
	setp.lt.s32 	%p45, %r3, 0;
	selp.b32 	%r28, 0, 2146435072, %p45;
	and.b32  	%r29, %r3, 2147483647;
	setp.ne.s32 	%p46, %r29, 1071644672;
	or.b32  	%r30, %r28, -2147483648;
	selp.b32 	%r31, %r30, %r28, %p46;
	selp.b32 	%r32, %r31, %r28, %p3;
	selp.b32 	%r33, %r32, %r28, %p44;
	mov.b32 	%r34, 0;
	mov.b64 	%fd74, {%r34, %r33};
$L__BB8_37:
	setp.eq.f64 	%p50, %fd47, 0d3FF0000000000000;
	setp.eq.f64 	%p51, %fd1, 0d0000000000000000;
	selp.f64 	%fd60, 0d3FF0000000000000, %fd74, %p51;
	selp.f64 	%fd75, 0d3FF0000000000000, %fd60, %p50;
	bra.uni 	$L__BB8_42;
$L__BB8_38:
	setp.gtu.f64 	%p30, %fd47, %fd1;
	selp.f64 	%fd75, 0d0000000000000000, 0d3FF0000000000000, %p30;
	bra.uni 	$L__BB8_42;
$L__BB8_39:
	setp.leu.f64 	%p29, %fd47, %fd1;
	selp.f64 	%fd75, 0d0000000000000000, 0d3FF0000000000000, %p29;
	bra.uni 	$L__BB8_42;
$L__BB8_40:
	setp.neu.f64 	%p27, %fd47, %fd1;
	selp.f64 	%fd75, 0d0000000000000000, 0d3FF0000000000000, %p27;
	bra.uni 	$L__BB8_42;
$L__BB8_41:
	min.f64 	%fd75, %fd47, %fd1;
$L__BB8_42:
	add.s64 	%rd11, %rd1, %rd7;
	st.global.f64 	[%rd11], %fd75;
	bra.uni 	$L__BB8_84;
$L__BB8_43:
	mul.wide.s32 	%rd12, %r1, 8;
	add.s64 	%rd13, %rd2, %rd12;
	ld.global.f64 	%fd24, [%rd13];
	mov.f64 	%fd78, 0dC08F380000000000;
	setp.gt.s32 	%p52, %r6, 5;
	@%p52 bra 	$L__BB8_53;
	setp.gt.s32 	%p62, %r6, 2;
	@%p62 bra 	$L__BB8_49;
	setp.eq.s32 	%p66, %r6, 0;
	@%p66 bra 	$L__BB8_65;
	setp.eq.s32 	%p67, %r6, 1;
	@%p67 bra 	$L__BB8_66;
	setp.eq.s32 	%p68, %r6, 2;
	@%p68 bra 	$L__BB8_48;
	bra.uni 	$L__BB8_83;
$L__BB8_48:
	mul.f64 	%fd78, %fd47, %fd24;
	bra.uni 	$L__BB8_83;
$L__BB8_49:
	setp.eq.s32 	%p63, %r6, 3;
	@%p63 bra 	$L__BB8_67;
	setp.eq.s32 	%p64, %r6, 4;
	@%p64 bra 	$L__BB8_68;
	setp.eq.s32 	%p65, %r6, 5;
	@%p65 bra 	$L__BB8_52;
	bra.uni 	$L__BB8_83;
$L__BB8_52:
	setp.geu.f64 	%p74, %fd24, %fd47;
	selp.f64 	%fd78, 0d0000000000000000, 0d3FF0000000000000, %p74;
	bra.uni 	$L__BB8_83;
$L__BB8_53:
	setp.gt.s32 	%p53, %r6, 8;
	@%p53 bra 	$L__BB8_58;
	setp.eq.s32 	%p59, %r6, 6;
	@%p59 bra 	$L__BB8_79;
	setp.eq.s32 	%p60, %r6, 7;
	@%p60 bra 	$L__BB8_80;
	setp.eq.s32 	%p61, %r6, 8;
	@%p61 bra 	$L__BB8_57;
	bra.uni 	$L__BB8_83;
$L__BB8_57:
	setp.ltu.f64 	%p71, %fd24, %fd47;
	selp.f64 	%fd78, 0d0000000000000000, 0d3FF0000000000000, %p71;
	bra.uni 	$L__BB8_83;
$L__BB8_58:
	setp.gt.s32 	%p54, %r6, 10;
	@%p54 bra 	$L__BB8_62;
	setp.eq.s32 	%p57, %r6, 9;
	@%p57 bra 	$L__BB8_81;
	setp.eq.s32 	%p58, %r6, 10;
	@%p58 bra 	$L__BB8_61;
	bra.uni 	$L__BB8_83;
$L__BB8_61:
	setp.eq.f64 	%p69, %fd24, %fd47;
	selp.f64 	%fd78, 0d0000000000000000, 0d3FF0000000000000, %p69;
	bra.uni 	$L__BB8_83;
$L__BB8_62:
	setp.eq.s32 	%p55, %r6, 11;
	@%p55 bra 	$L__BB8_82;
	setp.eq.s32 	%p56, %r6, 12;
	@%p56 bra 	$L__BB8_64;
	bra.uni 	$L__BB8_83;
$L__BB8_64:
	max.f64 	%fd78, %fd24, %fd47;
	bra.uni 	$L__BB8_83;
$L__BB8_65:
	add.f64 	%fd78, %fd47, %fd24;
	bra.uni 	$L__BB8_83;
$L__BB8_66:
	sub.f64 	%fd78, %fd24, %fd47;
	bra.uni 	$L__BB8_83;
$L__BB8_67:
	div.rn.f64 	%fd78, %fd24, %fd47;
	bra.uni 	$L__BB8_83;
$L__BB8_68:
	{
	.reg .b32 %temp; 
	mov.b64 	{%temp, %r4}, %fd24;
	}
	{
	.reg .b32 %temp; 
	mov.b64 	{%temp, %r5}, %fd47;
	}
	shr.u32 	%r40, %r5, 20;
	and.b32  	%r41, %r40, 2047;
	add.s32 	%r42, %r41, -1012;
	mov.b64 	%rd14, %fd47;
	shl.b64 	%rd4, %rd14, %r42;
	setp.eq.s64 	%p6, %rd4, -9223372036854775808;
	abs.f64 	%fd29, %fd24;
	setp.neu.f64 	%p75, %fd24, 0d0000000000000000;
	@%p75 bra 	$L__BB8_70;
	setp.eq.s64 	%p78, %rd4, -9223372036854775808;
	abs.f64 	%fd69, %fd47;
	setp.neu.f64 	%p79, %fd69, 0d3FE0000000000000;
	and.pred  	%p6, %p79, %p78;
	selp.b32 	%r43, %r4, 0, %p6;
	setp.lt.s32 	%p80, %r5, 0;
	or.b32  	%r44, %r43, 2146435072;
	selp.b32 	%r45, %r44, %r43, %p80;
	mov.b32 	%r46, 0;
	mov.b64 	%fd77, {%r46, %r45};
	bra.uni 	$L__BB8_71;
$L__BB8_70:
	{ // callseq 2, 0
	.param .b64 param0;
	st.param.f64 	[param0], %fd29;
	.param .b64 param1;
	st.param.f64 	[param1], %fd47;
	.param .b64 retval0;
	call.uni (retval0), 
	__internal_accurate_pow, 
	(
	param0, 
	param1
	);
	ld.param.f64 	%fd62, [retval0];
	} // callseq 2
	setp.lt.s32 	%p76, %r4, 0;
	cvt.rzi.f64.f64 	%fd64, %fd47;
	setp.neu.f64 	%p77, %fd47, %fd64;
	neg.f64 	%fd65, %fd62;
	selp.f64 	%fd66, %fd65, %fd62, %p6;
	selp.f64 	%fd67, %fd66, %fd62, %p76;
	selp.f64 	%fd68, 0dFFF8000000000000, %fd67, %p76;
	selp.f64 	%fd77, %fd68, %fd67, %p77;
$L__BB8_71:
	add.f64 	%fd70, %fd47, %fd24;
	{
	.reg .b32 %temp; 
	mov.b64 	{%temp, %r47}, %fd70;
	}
	and.b32  	%r48, %r47, 2146435072;
	setp.ne.s32 	%p81, %r48, 2146435072;
	@%p81 bra 	$L__BB8_78;
	setp.num.f64 	%p82, %fd24, %fd47;
	@%p82 bra 	$L__BB8_74;
	add.rn.f64 	%fd77, %fd24, %fd47;
	bra.uni 	$L__BB8_78;
$L__BB8_74:
	abs.f64 	%fd71, %fd47;
	setp.neu.f64 	%p83, %fd71, 0d7FF0000000000000;
	@%p83 bra 	$L__BB8_76;
	setp.gt.f64 	%p88, %fd29, 0d3FF0000000000000;
	selp.b32 	%r56, 2146435072, 0, %p88;
	setp.lt.s32 	%p89, %r5, 0;
	xor.b32  	%r57, %r56, 2146435072;
	selp.b32 	%r58, %r57, %r56, %p89;
	setp.eq.f64 	%p90, %fd24, 0dBFF0000000000000;
	selp.b32 	%r59, 1072693248, %r58, %p90;
	mov.b32 	%r60, 0;
	mov.b64 	%fd77, {%r60, %r59};
	bra.uni 	$L__BB8_78;
$L__BB8_76:
	setp.neu.f64 	%p84, %fd29, 0d7FF0000000000000;
	@%p84 bra 	$L__BB8_78;
	setp.lt.s32 	%p85, %r4, 0;
	setp.lt.s32 	%p86, %r5, 0;
	selp.b32 	%r49, 0, 2146435072, %p86;
	and.b32  	%r50, %r5, 2147483647;
	setp.ne.s32 	%p87, %r50, 1071644672;
	or.b32  	%r51, %r49, -2147483648;
	selp.b32 	%r52, %r51, %r49, %p87;
	selp.b32 	%r53, %r52, %r49, %p6;
	selp.b32 	%r54, %r53, %r49, %p85;
	mov.b32 	%r55, 0;
	mov.b64 	%fd77, {%r55, %r54};
$L__BB8_78:
	setp.eq.f64 	%p91, %fd24, 0d3FF0000000000000;
	setp.eq.f64 	%p92, %fd47, 0d0000000000000000;
	selp.f64 	%fd72, 0d3FF0000000000000, %fd77, %p91;
	selp.f64 	%fd78, 0d3FF0000000000000, %fd72, %p92;
	bra.uni 	$L__BB8_83;
$L__BB8_79:
	setp.gtu.f64 	%p73, %fd24, %fd47;
	selp.f64 	%fd78, 0d0000000000000000, 0d3FF0000000000000, %p73;
	bra.uni 	$L__BB8_83;
$L__BB8_80:
	setp.leu.f64 	%p72, %fd24, %fd47;
	selp.f64 	%fd78, 0d0000000000000000, 0d3FF0000000000000, %p72;
	bra.uni 	$L__BB8_83;
$L__BB8_81:
	setp.neu.f64 	%p70, %fd24, %fd47;
	selp.f64 	%fd78, 0d0000000000000000, 0d3FF0000000000000, %p70;
	bra.uni 	$L__BB8_83;
$L__BB8_82:
	min.f64 	%fd78, %fd24, %fd47;
$L__BB8_83:
	add.s64 	%rd16, %rd1, %rd12;
	st.global.f64 	[%rd16], %fd78;
$L__BB8_84:
	ret;

}
	// .globl	fill
.visible .entry fill(
	.param .u64 .ptr .align 1 fill_param_0,
	.param .f64 fill_param_1,
	.param .u32 fill_param_2
)
{
	.reg .pred 	%p<2>;
	.reg .b32 	%r<6>;
	.reg .b64 	%rd<5>;
	.reg .b64 	%fd<2>;

	ld.param.u64 	%rd1, [fill_param_0];
	ld.param.f64 	%fd1, [fill_param_1];
	ld.param.u32 	%r2, [fill_param_2];
	mov.u32 	%r3, %ctaid.x;
	mov.u32 	%r4, %ntid.x;
	mov.u32 	%r5, %tid.x;
	mad.lo.s32 	%r1, %r3, %r4, %r5;
	setp.ge.s32 	%p1, %r1, %r2;
	@%p1 bra 	$L__BB9_2;
	cvta.to.global.u64 	%rd2, %rd1;
	mul.wide.s32 	%rd3, %r1, 8;
	add.s64 	%rd4, %rd2, %rd3;
	st.global.f64 	[%rd4], %fd1;
$L__BB9_2:
	ret;

}
	// .globl	reduce_row
.visible .entry reduce_row(
	.param .u64 .ptr .align 1 reduce_row_param_0,
	.param .u64 .ptr .align 1 reduce_row_param_1,
	.param .u32 reduce_row_param_2,
	.param .u32 reduce_row_param_3
)
{
	.reg .pred 	%p<18>;
	.reg .b32 	%r<15>;
	.reg .b64 	%rd<9>;
	.reg .b64 	%fd<50>;

	ld.param.u64 	%rd2, [reduce_row_param_0];
	ld.param.u64 	%rd3, [reduce_row_param_1];
	ld.param.u32 	%r10, [reduce_row_param_2];
	ld.param.u32 	%r9, [reduce_row_param_3];
	mov.u32 	%r1, %ctaid.x;
	setp.ge.u32 	%p1, %r1, %r10;
	@%p1 bra 	$L__BB10_31;
	mov.u32 	%r2, %tid.x;
	setp.ge.u32 	%p2, %r2, %r9;
	mov.f64 	%fd38, 0d0000000000000000;
	@%p2 bra 	$L__BB10_4;
	mov.u32 	%r3, %ntid.x;
	cvta.to.global.u64 	%rd1, %rd2;
	mul.lo.s32 	%r4, %r9, %r1;
	mov.f64 	%fd38, 0d0000000000000000;
	mov.u32 	%r14, %r2;
$L__BB10_3:
	add.s32 	%r11, %r14, %r4;
	mul.wide.u32 	%rd4, %r11, 8;
	add.s64 	%rd5, %rd1, %rd4;
	ld.global.f64 	%fd25, [%rd5];
	add.f64 	%fd38, %fd38, %fd25;
	add.s32 	%r14, %r14, %r3;
	setp.lt.u32 	%p3, %r14, %r9;
	@%p3 bra 	$L__BB10_3;
$L__BB10_4:
	shl.b32 	%r12, %r2, 3;
	mov.u32 	%r13, sdata$1;
	add.s32 	%r7, %r13, %r12;
	st.shared.f64 	[%r7], %fd38;
	bar.sync 	0;
	mov.u32 	%r8, %ntid.x;
	setp.lt.u32 	%p4, %r8, 512;
	@%p4 bra 	$L__BB10_8;
	setp.gt.u32 	%p7, %r2, 255;
	@%p7 bra 	$L__BB10_7;
	ld.shared.f64 	%fd26, [%r7+2048];
	add.f64 	%fd38, %fd38, %fd26;
	st.shared.f64 	[%r7], %fd38;
$L__BB10_7:
	bar.sync 	0;
	bra.uni 	$L__BB10_9;
$L__BB10_8:
	setp.lt.u32 	%p5, %r8, 256;
	@%p5 bra 	$L__BB10_12;
$L__BB10_9:
	setp.gt.u32 	%p8, %r2, 127;
	@%p8 bra 	$L__BB10_11;
	ld.shared.f64 	%fd27, [%r7+1024];
	add.f64 	%fd38, %fd38, %fd27;
	st.shared.f64 	[%r7], %fd38;
$L__BB10_11:
	bar.sync 	0;
	bra.uni 	$L__BB10_13;
$L__BB10_12:
	setp.lt.u32 	%p6, %r8, 128;
	@%p6 bra 	$L__BB10_16;
$L__BB10_13:
	setp.gt.u32 	%p9, %r2, 63;
	@%p9 bra 	$L__BB10_15;
	ld.shared.f64 	%fd28, [%r7+512];
	add.f64 	%fd38, %fd38, %fd28;
	st.shared.f64 	[%r7], %fd38;
$L__BB10_15:
	bar.sync 	0;
$L__BB10_16:
	setp.gt.u32 	%p10, %r2, 31;
	@%p10 bra 	$L__BB10_31;
	setp.lt.u32 	%p11, %r8, 64;
	@%p11 bra 	$L__BB10_19;
	ld.volatile.shared.f64 	%fd29, [%r7+256];
	add.f64 	%fd38, %fd38, %fd29;
	st.volatile.shared.f64 	[%r7], %fd38;
	bra.uni 	$L__BB10_20;
$L__BB10_19:
	setp.lt.u32 	%p12, %r8, 32;
	@%p12 bra 	$L__BB10_21;
$L__BB10_20:
	ld.volatile.shared.f64 	%fd30, [%r7+128];
	add.f64 	%fd38, %fd38, %fd30;
	st.volatile.shared.f64 	[%r7], %fd38;
	bra.uni 	$L__BB10_22;
$L__BB10_21:
	setp.lt.u32 	%p13, %r8, 16;
	@%p13 bra 	$L__BB10_23;
$L__BB10_22:
	ld.volatile.shared.f64 	%fd31, [%r7+64];
	add.f64 	%fd38, %fd38, %fd31;
	st.volatile.shared.f64 	[%r7], %fd38;
	bra.uni 	$L__BB10_24;
$L__BB10_23:
	setp.lt.u32 	%p14, %r8, 8;
	@%p14 bra 	$L__BB10_25;
$L__BB10_24:
	ld.volatile.shared.f64 	%fd32, [%r7+32];
	add.f64 	%fd38, %fd38, %fd32;
	st.volatile.shared.f64 	[%r7], %fd38;
	bra.uni 	$L__BB10_26;
$L__BB10_25:
	setp.lt.u32 	%p15, %r8, 4;
	@%p15 bra 	$L__BB10_27;
$L__BB10_26:
	ld.volatile.shared.f64 	%fd33, [%r7+16];
	add.f64 	%fd38, %fd38, %fd33;
	st.volatile.shared.f64 	[%r7], %fd38;
	bra.uni 	$L__BB10_28;
$L__BB10_27:
	setp.lt.u32 	%p16, %r8, 2;
	@%p16 bra 	$L__BB10_29;
$L__BB10_28:
	ld.volatile.shared.f64 	%fd34, [%r7+8];
	add.f64 	%fd35, %fd38, %fd34;
	st.volatile.shared.f64 	[%r7], %fd35;
$L__BB10_29:
	setp.ne.s32 	%p17, %r2, 0;
	@%p17 bra 	$L__BB10_31;
	ld.shared.f64 	%fd36, [sdata$1];
	cvta.to.global.u64 	%rd6, %rd3;
	mul.wide.u32 	%rd7, %r1, 8;
	add.s64 	%rd8, %rd6, %rd7;
	st.global.f64 	[%rd8], %fd36;
$L__BB10_31:
	ret;

}
	// .globl	reduce_col
.visible .entry reduce_col(
	.param .u64 .ptr .align 1 reduce_col_param_0,
	.param .u64 .ptr .align 1 reduce_col_param_1,
	.param .u32 reduce_col_param_2,
	.param .u32 reduce_col_param_3
)
{
	.reg .pred 	%p<4>;
	.reg .b32 	%r<11>;
	.reg .b64 	%rd<9>;
	.reg .b64 	%fd<9>;

	ld.param.u64 	%rd2, [reduce_col_param_0];
	ld.param.u64 	%rd3, [reduce_col_param_1];
	ld.param.u32 	%r5, [reduce_col_param_2];
	ld.param.u32 	%r6, [reduce_col_param_3];
	mov.u32 	%r7, %ctaid.x;
	mov.u32 	%r8, %ntid.x;
	mov.u32 	%r9, %tid.x;
	mad.lo.s32 	%r1, %r7, %r8, %r9;
	setp.ge.u32 	%p1, %r1, %r6;
	@%p1 bra 	$L__BB11_5;
	mul.lo.s32 	%r2, %r6, %r5;
	setp.ge.u32 	%p2, %r1, %r2;
	mov.f64 	%fd8, 0d0000000000000000;
	@%p2 bra 	$L__BB11_4;
	cvta.to.global.u64 	%rd1, %rd2;
	mov.f64 	%fd8, 0d0000000000000000;
	mov.u32 	%r10, %r1;
$L__BB11_3:
	mul.wide.u32 	%rd4, %r10, 8;
	add.s64 	%rd5, %rd1, %rd4;
	ld.global.f64 	%fd6, [%rd5];
	add.f64 	%fd8, %fd8, %fd6;
	add.s32 	%r10, %r10, %r6;
	setp.lt.u32 	%p3, %r10, %r2;
	@%p3 bra 	$L__BB11_3;
$L__BB11_4:
	cvta.to.global.u64 	%rd6, %rd3;
	mul.wide.u32 	%rd7, %r1, 8;
	add.s64 	%rd8, %rd6, %rd7;
	st.global.f64 	[%rd8], %fd8;
$L__BB11_5:
	ret;

}
	// .globl	reduce_sum
.visible .entry reduce_sum(
	.param .u64 .ptr .align 1 reduce_sum_param_0,
	.param .u64 .ptr .align 1 reduce_sum_param_1,
	.param .u32 reduce_sum_param_2
)
{
	.reg .pred 	%p<18>;
	.reg .b32 	%r<16>;
	.reg .b64 	%rd<11>;
	.reg .b64 	%fd<54>;

	ld.param.u64 	%rd3, [reduce_sum_param_0];
	ld.param.u64 	%rd2, [reduce_sum_param_1];
	ld.param.u32 	%r11, [reduce_sum_param_2];
	cvta.to.global.u64 	%rd1, %rd3;
	mov.u32 	%r1, %tid.x;
	mov.u32 	%r2, %ctaid.x;
	mov.u32 	%r3, %ntid.x;
	shl.b32 	%r4, %r3, 1;
	mad.lo.s32 	%r15, %r4, %r2, %r1;
	setp.ge.u32 	%p1, %r15, %r11;
	mov.f64 	%fd40, 0d0000000000000000;
	@%p1 bra 	$L__BB12_5;
	mov.u32 	%r12, %nctaid.x;
	mul.lo.s32 	%r6, %r4, %r12;
	mov.f64 	%fd40, 0d0000000000000000;
$L__BB12_2:
	mul.wide.u32 	%rd4, %r15, 8;
	add.s64 	%rd5, %rd1, %rd4;
	ld.global.f64 	%fd27, [%rd5];
	add.f64 	%fd40, %fd40, %fd27;
	add.s32 	%r8, %r15, %r3;
	setp.ge.u32 	%p2, %r8, %r11;
	@%p2 bra 	$L__BB12_4;
	mul.wide.u32 	%rd6, %r8, 8;
	add.s64 	%rd7, %rd1, %rd6;
	ld.global.f64 	%fd28, [%rd7];
	add.f64 	%fd40, %fd40, %fd28;
$L__BB12_4:
	add.s32 	%r15, %r15, %r6;
	setp.lt.u32 	%p3, %r15, %r11;
	@%p3 bra 	$L__BB12_2;
$L__BB12_5:
	shl.b32 	%r13, %r1, 3;
	mov.u32 	%r14, sdata;
	add.s32 	%r10, %r14, %r13;
	st.shared.f64 	[%r10], %fd40;
	bar.sync 	0;
	setp.lt.u32 	%p4, %r3, 512;
	@%p4 bra 	$L__BB12_9;
	setp.gt.u32 	%p7, %r1, 255;
	@%p7 bra 	$L__BB12_8;
	ld.shared.f64 	%fd29, [%r10+2048];
	add.f64 	%fd40, %fd40, %fd29;
	st.shared.f64 	[%r10], %fd40;
$L__BB12_8:
	bar.sync 	0;
	bra.uni 	$L__BB12_10;
$L__BB12_9:
	setp.lt.u32 	%p5, %r3, 256;
	@%p5 bra 	$L__BB12_13;
$L__BB12_10:
	setp.gt.u32 	%p8, %r1, 127;
	@%p8 bra 	$L__BB12_12;
	ld.shared.f64 	%fd30, [%r10+1024];
	add.f64 	%fd40, %fd40, %fd30;
	st.shared.f64 	[%r10], %fd40;
$L__BB12_12:
	bar.sync 	0;
	bra.uni 	$L__BB12_14;
$L__BB12_13:
	setp.lt.u32 	%p6, %r3, 128;
	@%p6 bra 	$L__BB12_17;
$L__BB12_14:
	setp.gt.u32 	%p9, %r1, 63;
	@%p9 bra 	$L__BB12_16;
	ld.shared.f64 	%fd31, [%r10+512];
	add.f64 	%fd40, %fd40, %fd31;
	st.shared.f64 	[%r10], %fd40;
$L__BB12_16:
	bar.sync 	0;
$L__BB12_17:
	setp.gt.u32 	%p10, %r1, 31;
	@%p10 bra 	$L__BB12_32;
	setp.lt.u32 	%p11, %r3, 64;
	@%p11 bra 	$L__BB12_20;
	ld.volatile.shared.f64 	%fd32, [%r10+256];
	add.f64 	%fd40, %fd40, %fd32;
	st.volatile.shared.f64 	[%r10], %fd40;
	bra.uni 	$L__BB12_21;
$L__BB12_20:
	setp.lt.u32 	%p12, %r3, 32;
	@%p12 bra 	$L__BB12_22;
$L__BB12_21:
	ld.volatile.shared.f64 	%fd33, [%r10+128];
	add.f64 	%fd40, %fd40, %fd33;
	st.volatile.shared.f64 	[%r10], %fd40;
	bra.uni 	$L__BB12_23;
$L__BB12_22:
	setp.lt.u32 	%p13, %r3, 16;
	@%p13 bra 	$L__BB12_24;
$L__BB12_23:
	ld.volatile.shared.f64 	%fd34, [%r10+64];
	add.f64 	%fd40, %fd40, %fd34;
	st.volatile.shared.f64 	[%r10], %fd40;
	bra.uni 	$L__BB12_25;
$L__BB12_24:
	setp.lt.u32 	%p14, %r3, 8;
	@%p14 bra 	$L__BB12_26;
$L__BB12_25:
	ld.volatile.shared.f64 	%fd35, [%r10+32];
	add.f64 	%fd40, %fd40, %fd35;
	st.volatile.shared.f64 	[%r10], %fd40;
	bra.uni 	$L__BB12_27;
$L__BB12_26:
	setp.lt.u32 	%p15, %r3, 4;
	@%p15 bra 	$L__BB12_28;
$L__BB12_27:
	ld.volatile.shared.f64 	%fd36, [%r10+16];
	add.f64 	%fd40, %fd40, %fd36;
	st.volatile.shared.f64 	[%r10], %fd40;
	bra.uni 	$L__BB12_29;
$L__BB12_28:
	setp.lt.u32 	%p16, %r3, 2;
	@%p16 bra 	$L__BB12_30;
$L__BB12_29:
	ld.volatile.shared.f64 	%fd37, [%r10+8];
	add.f64 	%fd38, %fd40, %fd37;
	st.volatile.shared.f64 	[%r10], %fd38;
$L__BB12_30:
	setp.ne.s32 	%p17, %r1, 0;
	@%p17 bra 	$L__BB12_32;
	ld.shared.f64 	%fd39, [sdata];
	cvta.to.global.u64 	%rd8, %rd2;
	mul.wide.u32 	%rd9, %r2, 8;
	add.s64 	%rd10, %rd8, %rd9;
	st.global.f64 	[%rd10], %fd39;
$L__BB12_32:
	ret;

}
	// .globl	reduce_max
.visible .entry reduce_max(
	.param .u64 .ptr .align 1 reduce_max_param_0,
	.param .u64 .ptr .align 1 reduce_max_param_1,
	.param .u32 reduce_max_param_2
)
{
	.reg .pred 	%p<18>;
	.reg .b32 	%r<16>;
	.reg .b64 	%rd<11>;
	.reg .b64 	%fd<54>;

	ld.param.u64 	%rd3, [reduce_max_param_0];
	ld.param.u64 	%rd2, [reduce_max_param_1];
	ld.param.u32 	%r11, [reduce_max_param_2];
	cvta.to.global.u64 	%rd1, %rd3;
	mov.u32 	%r1, %tid.x;
	mov.u32 	%r2, %ctaid.x;
	mov.u32 	%r3, %ntid.x;
	shl.b32 	%r4, %r3, 1;
	mad.lo.s32 	%r15, %r4, %r2, %r1;
	setp.ge.u32 	%p1, %r15, %r11;
	mov.f64 	%fd40, 0d0010000000000000;
	@%p1 bra 	$L__BB13_5;
	mov.u32 	%r12, %nctaid.x;
	mul.lo.s32 	%r6, %r4, %r12;
	mov.f64 	%fd40, 0d0010000000000000;
$L__BB13_2:
	mul.wide.u32 	%rd4, %r15, 8;
	add.s64 	%rd5, %rd1, %rd4;
	ld.global.f64 	%fd27, [%rd5];
	max.f64 	%fd40, %fd40, %fd27;
	add.s32 	%r8, %r15, %r3;
	setp.ge.u32 	%p2, %r8, %r11;
	@%p2 bra 	$L__BB13_4;
	mul.wide.u32 	%rd6, %r8, 8;
	add.s64 	%rd7, %rd1, %rd6;
	ld.global.f64 	%fd28, [%rd7];
	max.f64 	%fd40, %fd40, %fd28;
$L__BB13_4:
	add.s32 	%r15, %r15, %r6;
	setp.lt.u32 	%p3, %r15, %r11;
	@%p3 bra 	$L__BB13_2;
$L__BB13_5:
	shl.b32 	%r13, %r1, 3;
	mov.u32 	%r14, sdata;
	add.s32 	%r10, %r14, %r13;
	st.shared.f64 	[%r10], %fd40;
	bar.sync 	0;
	setp.lt.u32 	%p4, %r3, 512;
	@%p4 bra 	$L__BB13_9;
	setp.gt.u32 	%p7, %r1, 255;
	@%p7 bra 	$L__BB13_8;
	ld.shared.f64 	%fd29, [%r10+2048];
	max.f64 	%fd40, %fd40, %fd29;
	st.shared.f64 	[%r10], %fd40;
$L__BB13_8:
	bar.sync 	0;
	bra.uni 	$L__BB13_10;
$L__BB13_9:
	setp.lt.u32 	%p5, %r3, 256;
	@%p5 bra 	$L__BB13_13;
$L__BB13_10:
	setp.gt.u32 	%p8, %r1, 127;
	@%p8 bra 	$L__BB13_12;
	ld.shared.f64 	%fd30, [%r10+1024];
	max.f64 	%fd40, %fd40, %fd30;
	st.shared.f64 	[%r10], %fd40;
$L__BB13_12:
	bar.sync 	0;
	bra.uni 	$L__BB13_14;
$L__BB13_13:
	setp.lt.u32 	%p6, %r3, 128;
	@%p6 bra 	$L__BB13_17;
$L__BB13_14:
	setp.gt.u32 	%p9, %r1, 63;
	@%p9 bra 	$L__BB13_16;
	ld.shared.f64 	%fd31, [%r10+512];
	max.f64 	%fd40, %fd40, %fd31;
	st.shared.f64 	[%r10], %fd40;
$L__BB13_16:
	bar.sync 	0;
$L__BB13_17:
	setp.gt.u32 	%p10, %r1, 31;
	@%p10 bra 	$L__BB13_32;
	setp.lt.u32 	%p11, %r3, 64;
	@%p11 bra 	$L__BB13_20;
	ld.volatile.shared.f64 	%fd32, [%r10+256];
	max.f64 	%fd40, %fd40, %fd32;
	st.volatile.shared.f64 	[%r10], %fd40;
	bra.uni 	$L__BB13_21;
$L__BB13_20:
	setp.lt.u32 	%p12, %r3, 32;
	@%p12 bra 	$L__BB13_22;
$L__BB13_21:
	ld.volatile.shared.f64 	%fd33, [%r10+128];
	max.f64 	%fd40, %fd40, %fd33;
	st.volatile.shared.f64 	[%r10], %fd40;
	bra.uni 	$L__BB13_23;
$L__BB13_22:
	setp.lt.u32 	%p13, %r3, 16;
	@%p13 bra 	$L__BB13_24;
$L__BB13_23:
	ld.volatile.shared.f64 	%fd34, [%r10+64];
	max.f64 	%fd40, %fd40, %fd34;
	st.volatile.shared.f64 	[%r10], %fd40;
	bra.uni 	$L__BB13_25;
$L__BB13_24:
	setp.lt.u32 	%p14, %r3, 8;
	@%p14 bra 	$L__BB13_26;
$L__BB13_25:
	ld.volatile.shared.f64 	%fd35, [%r10+32];
	max.f64 	%fd40, %fd40, %fd35;
	st.volatile.shared.f64 	[%r10], %fd40;
	bra.uni 	$L__BB13_27;
$L__BB13_26:
	setp.lt.u32 	%p15, %r3, 4;
	@%p15 bra 	$L__BB13_28;
$L__BB13_27:
	ld.volatile.shared.f64 	%fd36, [%r10+16];
	max.f64 	%fd40, %fd40, %fd36;
	st.volatile.shared.f64 	[%r10], %fd40;
	bra.uni 	$L__BB13_29;
$L__BB13_28:
	setp.lt.u32 	%p16, %r3, 2;
	@%p16 bra 	$L__BB13_30;
$L__BB13_29:
	ld.volatile.shared.f64 	%fd37, [%r10+8];
	max.f64 	%fd38, %fd40, %fd37;
	st.volatile.shared.f64 	[%r10], %fd38;
$L__BB13_30:
	setp.ne.s32 	%p17, %r1, 0;
	@%p17 bra 	$L__BB13_32;
	ld.shared.f64 	%fd39, [sdata];
	cvta.to.global.u64 	%rd8, %rd2;
	mul.wide.u32 	%rd9, %r2, 8;
	add.s64 	%rd10, %rd8, %rd9;
	st.global.f64 	[%rd10], %fd39;
$L__BB13_32:
	ret;

}
	// .globl	reduce_min
.visible .entry reduce_min(
	.param .u64 .ptr .align 1 reduce_min_param_0,
	.param .u64 .ptr .align 1 reduce_min_param_1,
	.param .u32 reduce_min_param_2
)
{
	.reg .pred 	%p<18>;
	.reg .b32 	%r<16>;
	.reg .b64 	%rd<11>;
	.reg .b64 	%fd<54>;

	ld.param.u64 	%rd3, [reduce_min_param_0];
	ld.param.u64 	%rd2, [reduce_min_param_1];
	ld.param.u32 	%r11, [reduce_min_param_2];
	cvta.to.global.u64 	%rd1, %rd3;
	mov.u32 	%r1, %tid.x;
	mov.u32 	%r2, %ctaid.x;
	mov.u32 	%r3, %ntid.x;
	shl.b32 	%r4, %r3, 1;
	mad.lo.s32 	%r15, %r4, %r2, %r1;
	setp.ge.u32 	%p1, %r15, %r11;
	mov.f64 	%fd40, 0d7FEFFFFFFFFFFFFF;
	@%p1 bra 	$L__BB14_5;
	mov.u32 	%r12, %nctaid.x;
	mul.lo.s32 	%r6, %r4, %r12;
	mov.f64 	%fd40, 0d7FEFFFFFFFFFFFFF;
$L__BB14_2:
	mul.wide.u32 	%rd4, %r15, 8;
	add.s64 	%rd5, %rd1, %rd4;
	ld.global.f64 	%fd27, [%rd5];
	min.f64 	%fd40, %fd40, %fd27;
	add.s32 	%r8, %r15, %r3;
	setp.ge.u32 	%p2, %r8, %r11;
	@%p2 bra 	$L__BB14_4;
	mul.wide.u32 	%rd6, %r8, 8;
	add.s64 	%rd7, %rd1, %rd6;
	ld.global.f64 	%fd28, [%rd7];
	min.f64 	%fd40, %fd40, %fd28;
$L__BB14_4:
	add.s32 	%r15, %r15, %r6;
	setp.lt.u32 	%p3, %r15, %r11;
	@%p3 bra 	$L__BB14_2;
$L__BB14_5:
	shl.b32 	%r13, %r1, 3;
	mov.u32 	%r14, sdata;
	add.s32 	%r10, %r14, %r13;
	st.shared.f64 	[%r10], %fd40;
	bar.sync 	0;
	setp.lt.u32 	%p4, %r3, 512;
	@%p4 bra 	$L__BB14_9;
	setp.gt.u32 	%p7, %r1, 255;
	@%p7 bra 	$L__BB14_8;
	ld.shared.f64 	%fd29, [%r10+2048];
	min.f64 	%fd40, %fd40, %fd29;
	st.shared.f64 	[%r10], %fd40;
$L__BB14_8:
	bar.sync 	0;
	bra.uni 	$L__BB14_10;
$L__BB14_9:
	setp.lt.u32 	%p5, %r3, 256;
	@%p5 bra 	$L__BB14_13;
$L__BB14_10:
	setp.gt.u32 	%p8, %r1, 127;
	@%p8 bra 	$L__BB14_12;
	ld.shared.f64 	%fd30, [%r10+1024];
	min.f64 	%fd40, %fd40, %fd30;
	st.shared.f64 	[%r10], %fd40;
$L__BB14_12:
	bar.sync 	0;
	bra.uni 	$L__BB14_14;
$L__BB14_13:
	setp.lt.u32 	%p6, %r3, 128;
	@%p6 bra 	$L__BB14_17;
$L__BB14_14:
	setp.gt.u32 	%p9, %r1, 63;
	@%p9 bra 	$L__BB14_16;
	ld.shared.f64 	%fd31, [%r10+512];
	min.f64 	%fd40, %fd40, %fd31;
	st.shared.f64 	[%r10], %fd40;
$L__BB14_16:
	bar.sync 	0;
$L__BB14_17:
	setp.gt.u32 	%p10, %r1, 31;
	@%p10 bra 	$L__BB14_32;
	setp.lt.u32 	%p11, %r3, 64;
	@%p11 bra 	$L__BB14_20;
	ld.volatile.shared.f64 	%fd32, [%r10+256];
	min.f64 	%fd40, %fd40, %fd32;
	st.volatile.shared.f64 	[%r10], %fd40;
	bra.uni 	$L__BB14_21;
$L__BB14_20:
	setp.lt.u32 	%p12, %r3, 32;
	@%p12 bra 	$L__BB14_22;
$L__BB14_21:
	ld.volatile.shared.f64 	%fd33, [%r10+128];
	min.f64 	%fd40, %fd40, %fd33;
	st.volatile.shared.f64 	[%r10], %fd40;
	bra.uni 	$L__BB14_23;
$L__BB14_22:
	setp.lt.u32 	%p13, %r3, 16;
	@%p13 bra 	$L__BB14_24;
$L__BB14_23:
	ld.volatile.shared.f64 	%fd34, [%r10+64];
	min.f64 	%fd40, %fd40, %fd34;
	st.volatile.shared.f64 	[%r10], %fd40;
	bra.uni 	$L__BB14_25;
$L__BB14_24:
	setp.lt.u32 	%p14, %r3, 8;
	@%p14 bra 	$L__BB14_26;
$L__BB14_25:
	ld.volatile.shared.f64 	%fd35, [%r10+32];
	min.f64 	%fd40, %fd40, %fd35;
	st.volatile.shared.f64 	[%r10], %fd40;
	bra.uni 	$L__BB14_27;
$L__BB14_26:
	setp.lt.u32 	%p15, %r3, 4;
	@%p15 bra 	$L__BB14_28;
$L__BB14_27:
	ld.volatile.shared.f64 	%fd36, [%r10+16];
	min.f64 	%fd40, %fd40, %fd36;
	st.volatile.shared.f64 	[%r10], %fd40;
	bra.uni 	$L__BB14_29;
$L__BB14_28:
	setp.lt.u32 	%p16, %r3, 2;
	@%p16 bra 	$L__BB14_30;
$L__BB14_29:
	ld.volatile.shared.f64 	%fd37, [%r10+8];
	min.f64 	%fd38, %fd40, %fd37;
	st.volatile.shared.f64 	[%r10], %fd38;
$L__BB14_30:
	setp.ne.s32 	%p17, %r1, 0;
	@%p17 bra 	$L__BB14_32;
	ld.shared.f64 	%fd39, [sdata];
	cvta.to.global.u64 	%rd8, %rd2;
	mul.wide.u32 	%rd9, %r2, 8;
	add.s64 	%rd10, %rd8, %rd9;
	st.global.f64 	[%rd10], %fd39;
$L__BB14_32:
	ret;

}
.func  (.param .b64 func_retval0) __internal_accurate_pow(
	.param .b64 __internal_accurate_pow_param_0,
	.param .b64 __internal_accurate_pow_param_1
)
{
	.reg .pred 	%p<8>;
	.reg .b32 	%r<49>;
	.reg .b32 	%f<3>;
	.reg .b64 	%fd<109>;

	ld.param.f64 	%fd10, [__internal_accurate_pow_param_0];
	ld.param.f64 	%fd11, [__internal_accurate_pow_param_1];
	{
	.reg .b32 %temp; 
	mov.b64 	{%temp, %r46}, %fd10;
	}
	{
	.reg .b32 %temp; 
	mov.b64 	{%r45, %temp}, %fd10;
	}
	shr.u32 	%r47, %r46, 20;
	setp.gt.u32 	%p1, %r46, 1048575;
	@%p1 bra 	$L__BB15_2;
	mul.f64 	%fd12, %fd10, 0d4350000000000000;
	{
	.reg .b32 %temp; 
	mov.b64 	{%temp, %r46}, %fd12;
	}
	{
	.reg .b32 %temp; 
	mov.b64 	{%r45, %temp}, %fd12;
	}
	shr.u32 	%r16, %r46, 20;
	add.s32 	%r47, %r16, -54;
$L__BB15_2:
	add.s32 	%r48, %r47, -1023;
	and.b32  	%r17, %r46, -2146435073;
	or.b32  	%r18, %r17, 1072693248;
	mov.b64 	%fd107, {%r45, %r18};
	setp.lt.u32 	%p2, %r18, 1073127583;
	@%p2 bra 	$L__BB15_4;
	{
	.reg .b32 %temp; 
	mov.b64 	{%r19, %temp}, %fd107;
	}
	{
	.reg .b32 %temp; 
	mov.b64 	{%temp, %r20}, %fd107;
	}
	add.s32 	%r21, %r20, -1048576;
	mov.b64 	%fd107, {%r19, %r21};
	add.s32 	%r48, %r47, -1022;
$L__BB15_4:
	add.f64 	%fd13, %fd107, 0dBFF0000000000000;
	add.f64 	%fd14, %fd107, 0d3FF0000000000000;
	rcp.approx.ftz.f64 	%fd15, %fd14;
	neg.f64 	%fd16, %fd14;
	fma.rn.f64 	%fd17, %fd16, %fd15, 0d3FF0000000000000;
	fma.rn.f64 	%fd18, %fd17, %fd17, %fd17;
	fma.rn.f64 	%fd19, %fd18, %fd15, %fd15;
	mul.f64 	%fd20, %fd13, %fd19;
	fma.rn.f64 	%fd21, %fd13, %fd19, %fd20;
	mul.f64 	%fd22, %fd21, %fd21;
	fma.rn.f64 	%fd23, %fd22, 0d3EB0F5FF7D2CAFE2, 0d3ED0F5D241AD3B5A;
	fma.rn.f64 	%fd24, %fd23, %fd22, 0d3EF3B20A75488A3F;
	fma.rn.f64 	%fd25, %fd24, %fd22, 0d3F1745CDE4FAECD5;
	fma.rn.f64 	%fd26, %fd25, %fd22, 0d3F3C71C7258A578B;
	fma.rn.f64 	%fd27, %fd26, %fd22, 0d3F6249249242B910;
	fma.rn.f64 	%fd28, %fd27, %fd22, 0d3F89999999999DFB;
	sub.f64 	%fd29, %fd13, %fd21;
	add.f64 	%fd30, %fd29, %fd29;
	neg.f64 	%fd31, %fd21;
	fma.rn.f64 	%fd32, %fd31, %fd13, %fd30;
	mul.f64 	%fd33, %fd19, %fd32;
	fma.rn.f64 	%fd34, %fd22, %fd28, 0d3FB5555555555555;
	mov.f64 	%fd35, 0d3FB5555555555555;
	sub.f64 	%fd36, %fd35, %fd34;
	fma.rn.f64 	%fd37, %fd22, %fd28, %fd36;
	add.f64 	%fd38, %fd37, 0dBC46A4CB00B9E7B0;
	add.f64 	%fd39, %fd34, %fd38;
	sub.f64 	%fd40, %fd34, %fd39;
	add.f64 	%fd41, %fd38, %fd40;
	mul.rn.f64 	%fd42, %fd21, %fd21;
	neg.f64 	%fd43, %fd42;
	fma.rn.f64 	%fd44, %fd21, %fd21, %fd43;
	{
	.reg .b32 %temp; 
	mov.b64 	{%r22, %temp}, %fd33;
	}
	{
	.reg .b32 %temp; 
	mov.b64 	{%temp, %r23}, %fd33;
	}
	add.s32 	%r24, %r23, 1048576;
	mov.b64 	%fd45, {%r22, %r24};
	fma.rn.f64 	%fd46, %fd21, %fd45, %fd44;
	mul.rn.f64 	%fd47, %fd42, %fd21;
	neg.f64 	%fd48, %fd47;
	fma.rn.f64 	%fd49, %fd42, %fd21, %fd48;
	fma.rn.f64 	%fd50, %fd42, %fd33, %fd49;
	fma.rn.f64 	%fd51, %fd46, %fd21, %fd50;
	mul.rn.f64 	%fd52, %fd39, %fd47;
	neg.f64 	%fd53, %fd52;
	fma.rn.f64 	%fd54, %fd39, %fd47, %fd53;
	fma.rn.f64 	%fd55, %fd39, %fd51, %fd54;
	fma.rn.f64 	%fd56, %fd41, %fd47, %fd55;
	add.f64 	%fd57, %fd52, %fd56;
	sub.f64 	%fd58, %fd52, %fd57;
	add.f64 	%fd59, %fd56, %fd58;
	add.f64 	%fd60, %fd21, %fd57;
	sub.f64 	%fd61, %fd21, %fd60;
	add.f64 	%fd62, %fd57, %fd61;
	add.f64 	%fd63, %fd59, %fd62;
	add.f64 	%fd64, %fd33, %fd63;
	add.f64 	%fd65, %fd60, %fd64;
	sub.f64 	%fd66, %fd60, %fd65;
	add.f64 	%fd67, %fd64, %fd66;
	xor.b32  	%r25, %r48, -2147483648;
	mov.b32 	%r26, 1127219200;
	mov.b64 	%fd68, {%r25, %r26};
	mov.b32 	%r27, -2147483648;
	mov.b64 	%fd69, {%r27, %r26};
	sub.f64 	%fd70, %fd68, %fd69;
	fma.rn.f64 	%fd71, %fd70, 0d3FE62E42FEFA39EF, %fd65;
	fma.rn.f64 	%fd72, %fd70, 0dBFE62E42FEFA39EF, %fd71;
	sub.f64 	%fd73, %fd72, %fd65;
	sub.f64 	%fd74, %fd67, %fd73;
	fma.rn.f64 	%fd75, %fd70, 0d3C7ABC9E3B39803F, %fd74;
	add.f64 	%fd76, %fd71, %fd75;
	sub.f64 	%fd77, %fd71, %fd76;
	add.f64 	%fd78, %fd75, %fd77;
	{
	.reg .b32 %temp; 
	mov.b64 	{%temp, %r28}, %fd11;
	}
	{
	.reg .b32 %temp; 
	mov.b64 	{%r29, %temp}, %fd11;
	}
	shl.b32 	%r30, %r28, 1;
	setp.gt.u32 	%p3, %r30, -33554433;
	and.b32  	%r31, %r28, -15728641;
	selp.b32 	%r32, %r31, %r28, %p3;
	mov.b64 	%fd79, {%r29, %r32};
	mul.rn.f64 	%fd80, %fd76, %fd79;
	neg.f64 	%fd81, %fd80;
	fma.rn.f64 	%fd82, %fd76, %fd79, %fd81;
	fma.rn.f64 	%fd83, %fd78, %fd79, %fd82;
	add.f64 	%fd4, %fd80, %fd83;
	sub.f64 	%fd84, %fd80, %fd4;
	add.f64 	%fd5, %fd83, %fd84;
	fma.rn.f64 	%fd85, %fd4, 0d3FF71547652B82FE, 0d4338000000000000;
	{
	.reg .b32 %temp; 
	mov.b64 	{%r13, %temp}, %fd85;
	}
	mov.f64 	%fd86, 0dC338000000000000;
	add.rn.f64 	%fd87, %fd85, %fd86;
	fma.rn.f64 	%fd88, %fd87, 0dBFE62E42FEFA39EF, %fd4;
	fma.rn.f64 	%fd89, %fd87, 0dBC7ABC9E3B39803F, %fd88;
	fma.rn.f64 	%fd90, %fd89, 0d3E5ADE1569CE2BDF, 0d3E928AF3FCA213EA;
	fma.rn.f64 	%fd91, %fd90, %fd89, 0d3EC71DEE62401315;
	fma.rn.f64 	%fd92, %fd91, %fd89, 0d3EFA01997C89EB71;
	fma.rn.f64 	%fd93, %fd92, %fd89, 0d3F2A01A014761F65;
	fma.rn.f64 	%fd94, %fd93, %fd89, 0d3F56C16C1852B7AF;
	fma.rn.f64 	%fd95, %fd94, %fd89, 0d3F81111111122322;
	fma.rn.f64 	%fd96, %fd95, %fd89, 0d3FA55555555502A1;
	fma.rn.f64 	%fd97, %fd96, %fd89, 0d3FC5555555555511;
	fma.rn.f64 	%fd98, %fd97, %fd89, 0d3FE000000000000B;
	fma.rn.f64 	%fd99, %fd98, %fd89, 0d3FF0000000000000;
	fma.rn.f64 	%fd100, %fd99, %fd89, 0d3FF0000000000000;
	{
	.reg .b32 %temp; 
	mov.b64 	{%r14, %temp}, %fd100;
	}
	{
	.reg .b32 %temp; 
	mov.b64 	{%temp, %r15}, %fd100;
	}
	shl.b32 	%r33, %r13, 20;
	add.s32 	%r34, %r33, %r15;
	mov.b64 	%fd108, {%r14, %r34};
	{
	.reg .b32 %temp; 
	mov.b64 	{%temp, %r35}, %fd4;
	}
	mov.b32 	%f2, %r35;
	abs.f32 	%f1, %f2;
	setp.lt.f32 	%p4, %f1, 0f4086232B;
	@%p4 bra 	$L__BB15_7;
	setp.lt.f64 	%p5, %fd4, 0d0000000000000000;
	add.f64 	%fd101, %fd4, 0d7FF0000000000000;
	selp.f64 	%fd108, 0d0000000000000000, %fd101, %p5;
	setp.geu.f32 	%p6, %f1, 0f40874800;
	@%p6 bra 	$L__BB15_7;
	shr.u32 	%r36, %r13, 31;
	add.s32 	%r37, %r13, %r36;
	shr.s32 	%r38, %r37, 1;
	shl.b32 	%r39, %r38, 20;
	add.s32 	%r40, %r15, %r39;
	mov.b64 	%fd102, {%r14, %r40};
	sub.s32 	%r41, %r13, %r38;
	shl.b32 	%r42, %r41, 20;
	add.s32 	%r43, %r42, 1072693248;
	mov.b32 	%r44, 0;
	mov.b64 	%fd103, {%r44, %r43};
	mul.f64 	%fd108, %fd103, %fd102;
$L__BB15_7:
	abs.f64 	%fd104, %fd108;
	setp.eq.f64 	%p7, %fd104, 0d7FF0000000000000;
	fma.rn.f64 	%fd105, %fd108, %fd5, %fd108;
	selp.f64 	%fd106, %fd108, %fd105, %p7;
	st.param.f64 	[func_retval0], %fd106;
	ret;

}


// ===== COMPILED SASS (sm_100) =====

	.target	sm_100

	.elftype	@"ET_EXEC"


//--------------------- .note.nv.tkinfo           --------------------------
	.section	.note.nv.tkinfo,"",@"SHT_NOTE"
	.sectionflags	@"SHF_NOTE_NV_TKINFO"
	.tkinfo
        /*0018*/ 	.word	0x00000002
        /*0030*/ 	.string	""
        /*0030*/ 	.string	"ptxas"
        /*0030*/ 	.string	"Cuda compilation tools, release 13.0, V13.0.88"
        /*0030*/ 	.string	"Build cuda_13.0.r13.0/compiler.36424714_0"
        /*0030*/ 	.string	"-arch sm_100 -m 64 "



//--------------------- .note.nv.cuinfo           --------------------------
	.section	.note.nv.cuinfo,"",@"SHT_NOTE"
	.sectionflags	@"SHF_NOTE_NV_CUINFO"
        /*0018*/ 	.short	0x0002
        /*001a*/ 	.short	0x0064
        /*001c*/ 	.short	0x0082
	.zero		2


//--------------------- .nv.info                  --------------------------
	.section	.nv.info,"",@"SHT_CUDA_INFO"
	.align	4


	//----- nvinfo : EIATTR_REGCOUNT
	.align		4
        /*0000*/ 	.byte	0x04, 0x2f
        /*0002*/ 	.short	(.L_1 - .L_0)
	.align		4
.L_0:
        /*0004*/ 	.word	index@(copyUpperToLowerTriangleDense)
        /*0008*/ 	.word	0x0000000a


	//----- nvinfo : EIATTR_FRAME_SIZE
	.align		4
.L_1:
        /*000c*/ 	.byte	0x04, 0x11
        /*000e*/ 	.short	(.L_3 - .L_2)
	.align		4
.L_2:
        /*0010*/ 	.word	index@(copyUpperToLowerTriangleDense)
        /*0014*/ 	.word	0x00000000


	//----- nvinfo : EIATTR_REGCOUNT
	.align		4
.L_3:
        /*0018*/ 	.byte	0x04, 0x2f
        /*001a*/ 	.short	(.L_5 - .L_4)
	.align		4
.L_4:
        /*001c*/ 	.word	index@(dense_matrix_set)
        /*0020*/ 	.word	0x0000000a


	//----- nvinfo : EIATTR_FRAME_SIZE
	.align		4
.L_5:
        /*0024*/ 	.byte	0x04, 0x11
        /*0026*/ 	.short	(.L_7 - .L_6)
	.align		4
.L_6:
        /*0028*/ 	.word	index@(dense_matrix_set)
        /*002c*/ 	.word	0x00000000


	//----- nvinfo : EIATTR_REGCOUNT
	.align		4
.L_7:
        /*0030*/ 	.byte	0x04, 0x2f
        /*0032*/ 	.short	(.L_9 - .L_8)
	.align		4
.L_8:
        /*0034*/ 	.word	index@(dense_matrix_copy)
        /*0038*/ 	.word	0x0000000a


	//----- nvinfo : EIATTR_FRAME_SIZE
	.align		4
.L_9:
        /*003c*/ 	.byte	0x04, 0x11
        /*003e*/ 	.short	(.L_11 - .L_10)
	.align		4
.L_10:
        /*0040*/ 	.word	index@(dense_matrix_copy)
        /*0044*/ 	.word	0x00000000


	//----- nvinfo : EIATTR_REGCOUNT
	.align		4
.L_11:
        /*0048*/ 	.byte	0x04, 0x2f
        /*004a*/ 	.short	(.L_13 - .L_12)
	.align		4
.L_12:
        /*004c*/ 	.word	index@(relu)
        /*0050*/ 	.word	0x00000010


	//----- nvinfo : EIATTR_FRAME_SIZE
	.align		4
.L_13:
        /*0054*/ 	.byte	0x04, 0x11
        /*0056*/ 	.short	(.L_15 - .L_14)
	.align		4
.L_14:
        /*0058*/ 	.word	index@(relu)
        /*005c*/ 	.word	0x00000000


	//----- nvinfo : EIATTR_REGCOUNT
	.align		4
.L_15:
        /*0060*/ 	.byte	0x04, 0x2f
        /*0062*/ 	.short	(.L_17 - .L_16)
	.align		4
.L_16:
        /*0064*/ 	.word	index@(reluBackward)
        /*0068*/ 	.word	0x0000000c


	//----- nvinfo : EIATTR_FRAME_SIZE
	.align		4
.L_17:
        /*006c*/ 	.byte	0x04, 0x11
        /*006e*/ 	.short	(.L_19 - .L_18)
	.align		4
.L_18:
        /*0070*/ 	.word	index@(reluBackward)
        /*0074*/ 	.word	0x00000000


	//----- nvinfo : EIATTR_REGCOUNT
	.align		4
.L_19:
        /*0078*/ 	.byte	0x04, 0x2f
        /*007a*/ 	.short	(.L_21 - .L_20)
	.align		4
.L_20:
        /*007c*/ 	.word	index@(biasAdd)
        /*0080*/ 	.word	0x0000000e


	//----- nvinfo : EIATTR_FRAME_SIZE
	.align		4
.L_21:
        /*0084*/ 	.byte	0x04, 0x11
        /*0086*/ 	.short	(.L_23 - .L_22)
	.align		4
.L_22:
        /*0088*/ 	.word	index@(biasAdd)
        /*008c*/ 	.word	0x00000000


	//----- nvinfo : EIATTR_REGCOUNT
	.align		4
.L_23:
        /*0090*/ 	.byte	0x04, 0x2f
        /*0092*/ 	.short	(.L_25 - .L_24)
	.align		4
.L_24:
        /*0094*/ 	.word	index@(compareAndSet)
        /*0098*/ 	.word	0x0000000c


	//----- nvinfo : EIATTR_FRAME_SIZE
	.align		4
.L_25:
        /*009c*/ 	.byte	0x04, 0x11
        /*009e*/ 	.short	(.L_27 - .L_26)
	.align		4
.L_26:
        /*00a0*/ 	.word	index@(compareAndSet)
        /*00a4*/ 	.word	0x00000000


	//----- nvinfo : EIATTR_REGCOUNT
	.align		4
.L_27:
        /*00a8*/ 	.byte	0x04, 0x2f
        /*00aa*/ 	.short	(.L_29 - .L_28)
	.align		4
.L_28:
        /*00ac*/ 	.word	index@(binCellOp)
        /*00b0*/ 	.word	0x0000001e


	//----- nvinfo : EIATTR_FRAME_SIZE
	.align		4
.L_29:
        /*00b4*/ 	.byte	0x04, 0x11
        /*00b6*/ 	.short	(.L_31 - .L_30)
	.align		4
.L_30:
        /*00b8*/ 	.word	index@($binCellOp$__internal_accurate_pow)
        /*00bc*/ 	.word	0x00000000


	//----- nvinfo : EIATTR_FRAME_SIZE
	.align		4
.L_31:
        /*00c0*/ 	.byte	0x04, 0x11
        /*00c2*/ 	.short	(.L_33 - .L_32)
	.align		4
.L_32:
        /*00c4*/ 	.word	index@($__internal_1_$__cuda_sm20_div_rn_f64_full)
        /*00c8*/ 	.word	0x00000000


	//----- nvinfo : EIATTR_FRAME_SIZE
	.align		4
.L_33:
        /*00cc*/ 	.byte	0x04, 0x11
        /*00ce*/ 	.short	(.L_35 - .L_34)
	.align		4
.L_34:
        /*00d0*/ 	.word	index@(binCellOp)
        /*00d4*/ 	.word	0x00000000


	//----- nvinfo : EIATTR_REGCOUNT
	.align		4
.L_35:
        /*00d8*/ 	.byte	0x04, 0x2f
        /*00da*/ 	.short	(.L_37 - .L_36)
	.align		4
.L_36:
        /*00dc*/ 	.word	index@(binCellScalarOp)
        /*00e0*/ 	.word	0x0000001e


	//----- nvinfo : EIATTR_FRAME_SIZE
	.align		4
.L_37:
        /*00e4*/ 	.byte	0x04, 0x11
        /*00e6*/ 	.short	(.L_39 - .L_38)
	.align		4
.L_38:
        /*00e8*/ 	.word	index@($binCellScalarOp$__internal_accurate_pow)
        /*00ec*/ 	.word	0x00000000


	//----- nvinfo : EIATTR_FRAME_SIZE
	.align		4
.L_39:
        /*00f0*/ 	.byte	0x04, 0x11
        /*00f2*/ 	.short	(.L_41 - .L_40)
	.align		4
.L_40:
        /*00f4*/ 	.word	index@($__internal_0_$__cuda_sm20_div_rn_f64_full)
        /*00f8*/ 	.word	0x00000000


	//----- nvinfo : EIATTR_FRAME_SIZE
	.align		4
.L_41:
        /*00fc*/ 	.byte	0x04, 0x11
        /*00fe*/ 	.short	(.L_43 - .L_42)
	.align		4
.L_42:
        /*0100*/ 	.word	index@(binCellScalarOp)
        /*0104*/ 	.word	0x00000000


	//----- nvinfo : EIATTR_REGCOUNT
	.align		4
.L_43:
        /*0108*/ 	.byte	0x04, 0x2f
        /*010a*/ 	.short	(.L_45 - .L_44)
	.align		4
.L_44:
        /*010c*/ 	.word	index@(fill)
        /*0110*/ 	.word	0x0000000a


	//----- nvinfo : EIATTR_FRAME_SIZE
	.align		4
.L_45:
        /*0114*/ 	.byte	0x04, 0x11
        /*0116*/ 	.short	(.L_47 - .L_46)
	.align		4
.L_46:
        /*0118*/ 	.word	index@(fill)
        /*011c*/ 	.word	0x00000000


	//----- nvinfo : EIATTR_REGCOUNT
	.align		4
.L_47:
        /*0120*/ 	.byte	0x04, 0x2f
        /*0122*/ 	.short	(.L_49 - .L_48)
	.align		4
.L_48:
        /*0124*/ 	.word	index@(reduce_row)
        /*0128*/ 	.word	0x0000000d


	//----- nvinfo : EIATTR_FRAME_SIZE
	.align		4
.L_49:
        /*012c*/ 	.byte	0x04, 0x11
        /*012e*/ 	.short	(.L_51 - .L_50)
	.align		4
.L_50:
        /*0130*/ 	.word	index@(reduce_row)
        /*0134*/ 	.word	0x00000000


	//----- nvinfo : EIATTR_REGCOUNT
	.align		4
.L_51:
        /*0138*/ 	.byte	0x04, 0x2f
        /*013a*/ 	.short	(.L_53 - .L_52)
	.align		4
.L_52:
        /*013c*/ 	.word	index@(reduce_col)
        /*0140*/ 	.word	0x0000000e


	//----- nvinfo : EIATTR_FRAME_SIZE
	.align		4
.L_53:
        /*0144*/ 	.byte	0x04, 0x11
        /*0146*/ 	.short	(.L_55 - .L_54)
	.align		4
.L_54:
        /*0148*/ 	.word	index@(reduce_col)
        /*014c*/ 	.word	0x00000000


	//----- nvinfo : EIATTR_REGCOUNT
	.align		4
.L_55:
        /*0150*/ 	.byte	0x04, 0x2f
        /*0152*/ 	.short	(.L_57 - .L_56)
	.align		4
.L_56:
        /*0154*/ 	.word	index@(reduce_sum)
        /*0158*/ 	.word	0x00000010


	//----- nvinfo : EIATTR_FRAME_SIZE
	.align		4
.L_57:
        /*015c*/ 	.byte	0x04, 0x11
        /*015e*/ 	.short	(.L_59 - .L_58)
	.align		4
.L_58:
        /*0160*/ 	.word	index@(reduce_sum)
        /*0164*/ 	.word	0x00000000


	//----- nvinfo : EIATTR_REGCOUNT
	.align		4
.L_59:
        /*0168*/ 	.byte	0x04, 0x2f
        /*016a*/ 	.short	(.L_61 - .L_60)
	.align		4
.L_60:
        /*016c*/ 	.word	index@(reduce_max)
        /*0170*/ 	.word	0x00000016


	//----- nvinfo : EIATTR_FRAME_SIZE
	.align		4
.L_61:
        /*0174*/ 	.byte	0x04, 0x11
        /*0176*/ 	.short	(.L_63 - .L_62)
	.align		4
.L_62:
        /*0178*/ 	.word	index@(reduce_max)
        /*017c*/ 	.word	0x00000000


	//----- nvinfo : EIATTR_REGCOUNT
	.align		4
.L_63:
        /*0180*/ 	.byte	0x04, 0x2f
        /*0182*/ 	.short	(.L_65 - .L_64)
	.align		4
.L_64:
        /*0184*/ 	.word	index@(reduce_min)
        /*0188*/ 	.word	0x00000016


	//----- nvinfo : EIATTR_FRAME_SIZE
	.align		4
.L_65:
        /*018c*/ 	.byte	0x04, 0x11
        /*018e*/ 	.short	(.L_67 - .L_66)
	.align		4
.L_66:
        /*0190*/ 	.word	index@(reduce_min)
        /*0194*/ 	.word	0x00000000


	//----- nvinfo : EIATTR_MIN_STACK_SIZE
	.align		4
.L_67:
        /*0198*/ 	.byte	0x04, 0x12
        /*019a*/ 	.short	(.L_69 - .L_68)
	.align		4
.L_68:
        /*019c*/ 	.word	index@(reduce_min)
        /*01a0*/ 	.word	0x00000000


	//----- nvinfo : EIATTR_MIN_STACK_SIZE
	.align		4
.L_69:
        /*01a4*/ 	.byte	0x04, 0x12
        /*01a6*/ 	.short	(.L_71 - .L_70)
	.align		4
.L_70:
        /*01a8*/ 	.word	index@(reduce_max)
        /*01ac*/ 	.word	0x00000000


	//----- nvinfo : EIATTR_MIN_STACK_SIZE
	.align		4
.L_71:
        /*01b0*/ 	.byte	0x04, 0x12
        /*01b2*/ 	.short	(.L_73 - .L_72)
	.align		4
.L_72:
        /*01b4*/ 	.word	index@(reduce_sum)
        /*01b8*/ 	.word	0x00000000


	//----- nvinfo : EIATTR_MIN_STACK_SIZE
	.align		4
.L_73:
        /*01bc*/ 	.byte	0x04, 0x12
        /*01be*/ 	.short	(.L_75 - .L_74)
	.align		4
.L_74:
        /*01c0*/ 	.word	index@(reduce_col)
        /*01c4*/ 	.word	0x00000000


	//----- nvinfo : EIATTR_MIN_STACK_SIZE
	.align		4
.L_75:
        /*01c8*/ 	.byte	0x04, 0x12
        /*01ca*/ 	.short	(.L_77 - .L_76)
	.align		4
.L_76:
        /*01cc*/ 	.word	index@(reduce_row)
        /*01d0*/ 	.word	0x00000000


	//----- nvinfo : EIATTR_MIN_STACK_SIZE
	.align		4
.L_77:
        /*01d4*/ 	.byte	0x04, 0x12
        /*01d6*/ 	.short	(.L_79 - .L_78)
	.align		4
.L_78:
        /*01d8*/ 	.word	index@(fill)
        /*01dc*/ 	.word	0x00000000


	//----- nvinfo : EIATTR_MIN_STACK_SIZE
	.align		4
.L_79:
        /*01e0*/ 	.byte	0x04, 0x12
        /*01e2*/ 	.short	(.L_81 - .L_80)
	.align		4
.L_80:
        /*01e4*/ 	.word	index@(binCellScalarOp)
        /*01e8*/ 	.word	0x00000000


	//----- nvinfo : EIATTR_MIN_STACK_SIZE
	.align		4
.L_81:
        /*01ec*/ 	.byte	0x04, 0x12
        /*01ee*/ 	.short	(.L_83 - .L_82)
	.align		4
.L_82:
        /*01f0*/ 	.word	index@(binCellOp)
        /*01f4*/ 	.word	0x00000000


	//----- nvinfo : EIATTR_MIN_STACK_SIZE
	.align		4
.L_83:
        /*01f8*/ 	.byte	0x04, 0x12
        /*01fa*/ 	.short	(.L_85 - .L_84)
	.align		4
.L_84:
        /*01fc*/ 	.word	index@(compareAndSet)
        /*0200*/ 	.word	0x00000000


	//----- nvinfo : EIATTR_MIN_STACK_SIZE
	.align		4
.L_85:
        /*0204*/ 	.byte	0x04, 0x12
        /*0206*/ 	.short	(.L_87 - .L_86)
	.align		4
.L_86:
        /*0208*/ 	.word	index@(biasAdd)
        /*020c*/ 	.word	0x00000000


	//----- nvinfo : EIATTR_MIN_STACK_SIZE
	.align		4
.L_87:
        /*0210*/ 	.byte	0x04, 0x12
        /*0212*/ 	.short	(.L_89 - .L_88)
	.align		4
.L_88:
        /*0214*/ 	.word	index@(reluBackward)
        /*0218*/ 	.word	0x00000000


	//----- nvinfo : EIATTR_MIN_STACK_SIZE
	.align		4
.L_89:
        /*021c*/ 	.byte	0x04, 0x12
        /*021e*/ 	.short	(.L_91 - .L_90)
	.align		4
.L_90:
        /*0220*/ 	.word	index@(relu)
        /*0224*/ 	.word	0x00000000


	//----- nvinfo : EIATTR_MIN_STACK_SIZE
	.align		4
.L_91:
        /*0228*/ 	.byte	0x04, 0x12
        /*022a*/ 	.short	(.L_93 - .L_92)
	.align		4
.L_92:
        /*022c*/ 	.word	index@(dense_matrix_copy)
        /*0230*/ 	.word	0x00000000


	//----- nvinfo : EIATTR_MIN_STACK_SIZE
	.align		4
.L_93:
        /*0234*/ 	.byte	0x04, 0x12
        /*0236*/ 	.short	(.L_95 - .L_94)
	.align		4
.L_94:
        /*0238*/ 	.word	index@(dense_matrix_set)
        /*023c*/ 	.word	0x00000000


	//----- nvinfo : EIATTR_MIN_STACK_SIZE
	.align		4
.L_95:
        /*0240*/ 	.byte	0x04, 0x12
        /*0242*/ 	.short	(.L_97 - .L_96)
	.align		4
.L_96:
        /*0244*/ 	.word	index@(copyUpperToLowerTriangleDense)
        /*0248*/ 	.word	0x00000000
.L_97:


//--------------------- .nv.compat                --------------------------
	.section	.nv.compat,"",@"SHT_CUDA_COMPAT_INFO"
	.align	4
        /*0000*/ 	.byte	0x02, 0x09, 0x00, 0x00, 0x02, 0x02, 0x01, 0x00, 0x02, 0x05, 0x05, 0x00, 0x03, 0x07, 0x01, 0x01
        /*0010*/ 	.byte	0x02, 0x03, 0x00, 0x00, 0x02, 0x06, 0x01, 0x00, 0x04, 0x0b, 0x08, 0x00, 0x01, 0x00, 0x00, 0x00
        /*0020*/ 	.byte	0x00, 0x00, 0x00, 0x00


//--------------------- .nv.info.reduce_min       --------------------------
	.section	.nv.info.reduce_min,"",@"SHT_CUDA_INFO"
	.sectionflags	@""
	.align	4


	//----- nvinfo : EIATTR_CUDA_API_VERSION
	.align		4
        /*0000*/ 	.byte	0x04, 0x37
        /*0002*/ 	.short	(.L_99 - .L_98)
.L_98:
        /*0004*/ 	.word	0x00000082


	//----- nvinfo : EIATTR_KPARAM_INFO
	.align		4
.L_99:
        /*0008*/ 	.byte	0x04, 0x17
        /*000a*/ 	.short	(.L_101 - .L_100)
.L_100:
        /*000c*/ 	.word	0x00000000
        /*0010*/ 	.short	0x0002
        /*0012*/ 	.short	0x0010
        /*0014*/ 	.byte	0x00, 0xf0, 0x11, 0x00


	//----- nvinfo : EIATTR_KPARAM_INFO
	.align		4
.L_101:
        /*0018*/ 	.byte	0x04, 0x17
        /*001a*/ 	.short	(.L_103 - .L_102)
.L_102:
        /*001c*/ 	.word	0x00000000
        /*0020*/ 	.short	0x0001
        /*0022*/ 	.short	0x0008
        /*0024*/ 	.byte	0x00, 0xf5, 0x21, 0x00


	//----- nvinfo : EIATTR_KPARAM_INFO
	.align		4
.L_103:
        /*0028*/ 	.byte	0x04, 0x17
        /*002a*/ 	.short	(.L_105 - .L_104)
.L_104:
        /*002c*/ 	.word	0x00000000
        /*0030*/ 	.short	0x0000
        /*0032*/ 	.short	0x0000
        /*0034*/ 	.byte	0x00, 0xf5, 0x21, 0x00


	//----- nvinfo : EIATTR_SPARSE_MMA_MASK
	.align		4
.L_105:
        /*0038*/ 	.byte	0x03, 0x50
        /*003a*/ 	.short	0x0000


	//----- nvinfo : EIATTR_MAXREG_COUNT
	.align		4
        /*003c*/ 	.byte	0x03, 0x1b
        /*003e*/ 	.short	0x00ff


	//----- nvinfo : EIATTR_NUM_BARRIERS
	.align		4
        /*0040*/ 	.byte	0x02, 0x4c
        /*0042*/ 	.byte	0x01
	.zero		1


	//----- nvinfo : EIATTR_MERCURY_ISA_VERSION
	.align		4
        /*0044*/ 	.byte	0x03, 0x5f
        /*0046*/ 	.short	0x0101


	//----- nvinfo : EIATTR_VRC_CTA_INIT_COUNT
	.align		4
        /*0048*/ 	.byte	0x02, 0x4a
	.zero		1
	.zero		1


	//----- nvinfo : EIATTR_EXIT_INSTR_OFFSETS
	.align		4
        /*004c*/ 	.byte	0x04, 0x1c
        /*004e*/ 	.short	(.L_107 - .L_106)


	//   ....[0]....
.L_106:
        /*0050*/ 	.word	0x00000610


	//   ....[1]....
        /*0054*/ 	.word	0x00000aa0


	//   ....[2]....
        /*0058*/ 	.word	0x00000af0


	//----- nvinfo : EIATTR_CRS_STACK_SIZE
	.align		4
.L_107:
        /*005c*/ 	.byte	0x04, 0x1e
        /*005e*/ 	.short	(.L_109 - .L_108)
.L_108:
        /*0060*/ 	.word	0x00000000


	//----- nvinfo : EIATTR_CBANK_PARAM_SIZE
	.align		4
.L_109:
        /*0064*/ 	.byte	0x03, 0x19
        /*0066*/ 	.short	0x0014


	//----- nvinfo : EIATTR_PARAM_CBANK
	.align		4
        /*0068*/ 	.byte	0x04, 0x0a
        /*006a*/ 	.short	(.L_111 - .L_110)
	.align		4
.L_110:
        /*006c*/ 	.word	index@(.nv.constant0.reduce_min)
        /*0070*/ 	.short	0x0380
        /*0072*/ 	.short	0x0014


	//----- nvinfo : EIATTR_SW_WAR
	.align		4
.L_111:
        /*0074*/ 	.byte	0x04, 0x36
        /*0076*/ 	.short	(.L_113 - .L_112)
.L_112:
        /*0078*/ 	.word	0x00000008
.L_113:


//--------------------- .nv.info.reduce_max       --------------------------
	.section	.nv.info.reduce_max,"",@"SHT_CUDA_INFO"
	.sectionflags	@""
	.align	4


	//----- nvinfo : EIATTR_CUDA_API_VERSION
	.align		4
        /*0000*/ 	.byte	0x04, 0x37
        /*0002*/ 	.short	(.L_115 - .L_114)
.L_114:
        /*0004*/ 	.word	0x00000082


	//----- nvinfo : EIATTR_KPARAM_INFO
	.align		4
.L_115:
        /*0008*/ 	.byte	0x04, 0x17
        /*000a*/ 	.short	(.L_117 - .L_116)
.L_116:
        /*000c*/ 	.word	0x00000000
        /*0010*/ 	.short	0x0002
        /*0012*/ 	.short	0x0010
        /*0014*/ 	.byte	0x00, 0xf0, 0x11, 0x00


	//----- nvinfo : EIATTR_KPARAM_INFO
	.align		4
.L_117:
        /*0018*/ 	.byte	0x04, 0x17
        /*001a*/ 	.short	(.L_119 - .L_118)
.L_118:
        /*001c*/ 	.word	0x00000000
        /*0020*/ 	.short	0x0001
        /*0022*/ 	.short	0x0008
        /*0024*/ 	.byte	0x00, 0xf5, 0x21, 0x00


	//----- nvinfo : EIATTR_KPARAM_INFO
	.align		4
.L_119:
        /*0028*/ 	.byte	0x04, 0x17
        /*002a*/ 	.short	(.L_121 - .L_120)
.L_120:
        /*002c*/ 	.word	0x00000000
        /*0030*/ 	.short	0x0000
        /*0032*/ 	.short	0x0000
        /*0034*/ 	.byte	0x00, 0xf5, 0x21, 0x00


	//----- nvinfo : EIATTR_SPARSE_MMA_MASK
	.align		4
.L_121:
        /*0038*/ 	.byte	0x03, 0x50
        /*003a*/ 	.short	0x0000


	//----- nvinfo : EIATTR_MAXREG_COUNT
	.align		4
        /*003c*/ 	.byte	0x03, 0x1b
        /*003e*/ 	.short	0x00ff


	//----- nvinfo : EIATTR_NUM_BARRIERS
	.align		4
        /*0040*/ 	.byte	0x02, 0x4c
        /*0042*/ 	.byte	0x01
	.zero		1


	//----- nvinfo : EIATTR_MERCURY_ISA_VERSION
	.align		4
        /*0044*/ 	.byte	0x03, 0x5f
        /*0046*/ 	.short	0x0101


	//----- nvinfo : EIATTR_VRC_CTA_INIT_COUNT
	.align		4
        /*0048*/ 	.byte	0x02, 0x4a
	.zero		1
	.zero		1


	//----- nvinfo : EIATTR_EXIT_INSTR_OFFSETS
	.align		4
        /*004c*/ 	.byte	0x04, 0x1c
        /*004e*/ 	.short	(.L_123 - .L_122)


	//   ....[0]....
.L_122:
        /*0050*/ 	.word	0x00000610


	//   ....[1]....
        /*0054*/ 	.word	0x00000aa0


	//   ....[2]....
        /*0058*/ 	.word	0x00000af0


	//----- nvinfo : EIATTR_CRS_STACK_SIZE
	.align		4
.L_123:
        /*005c*/ 	.byte	0x04, 0x1e
        /*005e*/ 	.short	(.L_125 - .L_124)
.L_124:
        /*0060*/ 	.word	0x00000000


	//----- nvinfo : EIATTR_CBANK_PARAM_SIZE
	.align		4
.L_125:
        /*0064*/ 	.byte	0x03, 0x19
        /*0066*/ 	.short	0x0014


	//----- nvinfo : EIATTR_PARAM_CBANK
	.align		4
        /*0068*/ 	.byte	0x04, 0x0a
        /*006a*/ 	.short	(.L_127 - .L_126)
	.align		4
.L_126:
        /*006c*/ 	.word	index@(.nv.constant0.reduce_max)
        /*0070*/ 	.short	0x0380
        /*0072*/ 	.short	0x0014


	//----- nvinfo : EIATTR_SW_WAR
	.align		4
.L_127:
        /*0074*/ 	.byte	0x04, 0x36
        /*0076*/ 	.short	(.L_129 - .L_128)
.L_128:
        /*0078*/ 	.word	0x00000008
.L_129:


//--------------------- .nv.info.reduce_sum       --------------------------
	.section	.nv.info.reduce_sum,"",@"SHT_CUDA_INFO"
	.sectionflags	@""
	.align	4


	//----- nvinfo : EIATTR_CUDA_API_VERSION
	.align		4
        /*0000*/ 	.byte	0x04, 0x37
        /*0002*/ 	.short	(.L_131 - .L_130)
.L_130:
        /*0004*/ 	.word	0x00000082


	//----- nvinfo : EIATTR_KPARAM_INFO
	.align		4
.L_131:
        /*0008*/ 	.byte	0x04, 0x17
        /*000a*/ 	.short	(.L_133 - .L_132)
.L_132:
        /*000c*/ 	.word	0x00000000
        /*0010*/ 	.short	0x0002
        /*0012*/ 	.short	0x0010
        /*0014*/ 	.byte	0x00, 0xf0, 0x11, 0x00


	//----- nvinfo : EIATTR_KPARAM_INFO
	.align		4
.L_133:
        /*0018*/ 	.byte	0x04, 0x17
        /*001a*/ 	.short	(.L_135 - .L_134)
.L_134:
        /*001c*/ 	.word	0x00000000
        /*0020*/ 	.short	0x0001
        /*0022*/ 	.short	0x0008
        /*0024*/ 	.byte	0x00, 0xf5, 0x21, 0x00


	//----- nvinfo : EIATTR_KPARAM_INFO
	.align		4
.L_135:
        /*0028*/ 	.byte	0x04, 0x17
        /*002a*/ 	.short	(.L_137 - .L_136)
.L_136:
        /*002c*/ 	.word	0x00000000
        /*0030*/ 	.short	0x0000
        /*0032*/ 	.short	0x0000
        /*0034*/ 	.byte	0x00, 0xf5, 0x21, 0x00


	//----- nvinfo : EIATTR_SPARSE_MMA_MASK
	.align		4
.L_137:
        /*0038*/ 	.byte	0x03, 0x50
        /*003a*/ 	.short	0x0000


	//----- nvinfo : EIATTR_MAXREG_COUNT
	.align		4
        /*003c*/ 	.byte	0x03, 0x1b
        /*003e*/ 	.short	0x00ff


	//----- nvinfo : EIATTR_NUM_BARRIERS
	.align		4
        /*0040*/ 	.byte	0x02, 0x4c
        /*0042*/ 	.byte	0x01
	.zero		1


	//----- nvinfo : EIATTR_MERCURY_ISA_VERSION
	.align		4
        /*0044*/ 	.byte	0x03, 0x5f
        /*0046*/ 	.short	0x0101


	//----- nvinfo : EIATTR_VRC_CTA_INIT_COUNT
	.align		4
        /*0048*/ 	.byte	0x02, 0x4a
	.zero		1
	.zero		1


	//----- nvinfo : EIATTR_EXIT_INSTR_OFFSETS
	.align		4
        /*004c*/ 	.byte	0x04, 0x1c
        /*004e*/ 	.short	(.L_139 - .L_138)


	//   ....[0]....
.L_138:
        /*0050*/ 	.word	0x000003c0


	//   ....[1]....
        /*0054*/ 	.word	0x00000600


	//   ....[2]....
        /*0058*/ 	.word	0x00000650


	//----- nvinfo : EIATTR_CRS_STACK_SIZE
	.align		4
.L_139:
        /*005c*/ 	.byte	0x04, 0x1e
        /*005e*/ 	.short	(.L_141 - .L_140)
.L_140:
        /*0060*/ 	.word	0x00000000


	//----- nvinfo : EIATTR_CBANK_PARAM_SIZE
	.align		4
.L_141:
        /*0064*/ 	.byte	0x03, 0x19
        /*0066*/ 	.short	0x0014


	//----- nvinfo : EIATTR_PARAM_CBANK
	.align		4
        /*0068*/ 	.byte	0x04, 0x0a
        /*006a*/ 	.short	(.L_143 - .L_142)
	.align		4
.L_142:
        /*006c*/ 	.word	index@(.nv.constant0.reduce_sum)
        /*0070*/ 	.short	0x0380
        /*0072*/ 	.short	0x0014


	//----- nvinfo : EIATTR_SW_WAR
	.align		4
.L_143:
        /*0074*/ 	.byte	0x04, 0x36
        /*0076*/ 	.short	(.L_145 - .L_144)
.L_144:
        /*0078*/ 	.word	0x00000008
.L_145:


//--------------------- .nv.info.reduce_col       --------------------------
	.section	.nv.info.reduce_col,"",@"SHT_CUDA_INFO"
	.sectionflags	@""
	.align	4


	//----- nvinfo : EIATTR_CUDA_API_VERSION
	.align		4
        /*0000*/ 	.byte	0x04, 0x37
        /*0002*/ 	.short	(.L_147 - .L_146)
.L_146:
        /*0004*/ 	.word	0x00000082


	//----- nvinfo : EIATTR_KPARAM_INFO
	.align		4
.L_147:
        /*0008*/ 	.byte	0x04, 0x17
        /*000a*/ 	.short	(.L_149 - .L_148)
.L_148:
        /*000c*/ 	.word	0x00000000
        /*0010*/ 	.short	0x0003
        /*0012*/ 	.short	0x0014
        /*0014*/ 	.byte	0x00, 0xf0, 0x11, 0x00


	//----- nvinfo : EIATTR_KPARAM_INFO
	.align		4
.L_149:
        /*0018*/ 	.byte	0x04, 0x17
        /*001a*/ 	.short	(.L_151 - .L_150)
.L_150:
        /*001c*/ 	.word	0x00000000
        /*0020*/ 	.short	0x0002
        /*0022*/ 	.short	0x0010
        /*0024*/ 	.byte	0x00, 0xf0, 0x11, 0x00


	//----- nvinfo : EIATTR_KPARAM_INFO
	.align		4
.L_151:
        /*0028*/ 	.byte	0x04, 0x17
        /*002a*/ 	.short	(.L_153 - .L_152)
.L_152:
        /*002c*/ 	.word	0x00000000
        /*0030*/ 	.short	0x0001
        /*0032*/ 	.short	0x0008
        /*0034*/ 	.byte	0x00, 0xf5, 0x21, 0x00


	//----- nvinfo : EIATTR_KPARAM_INFO
	.align		4
.L_153:
        /*0038*/ 	.byte	0x04, 0x17
        /*003a*/ 	.short	(.L_155 - .L_154)
.L_154:
        /*003c*/ 	.word	0x00000000
        /*0040*/ 	.short	0x0000
        /*0042*/ 	.short	0x0000
        /*0044*/ 	.byte	0x00, 0xf5, 0x21, 0x00


	//----- nvinfo : EIATTR_SPARSE_MMA_MASK
	.align		4
.L_155:
        /*0048*/ 	.byte	0x03, 0x50
        /*004a*/ 	.short	0x0000


	//----- nvinfo : EIATTR_MAXREG_COUNT
	.align		4
        /*004c*/ 	.byte	0x03, 0x1b
        /*004e*/ 	.short	0x00ff


	//----- nvinfo : EIATTR_MERCURY_ISA_VERSION
	.align		4
        /*0050*/ 	.byte	0x03, 0x5f
        /*0052*/ 	.short	0x0101


	//----- nvinfo : EIATTR_VRC_CTA_INIT_COUNT
	.align		4
        /*0054*/ 	.byte	0x02, 0x4a
	.zero		1
	.zero		1


	//----- nvinfo : EIATTR_EXIT_INSTR_OFFSETS
	.align		4
        /*0058*/ 	.byte	0x04, 0x1c
        /*005a*/ 	.short	(.L_157 - .L_156)


	//   ....[0]....
.L_156:
        /*005c*/ 	.word	0x00000070


	//   ....[1]....
        /*0060*/ 	.word	0x000001c0


	//----- nvinfo : EIATTR_CRS_STACK_SIZE
	.align		4
.L_157:
        /*0064*/ 	.byte	0x04, 0x1e
        /*0066*/ 	.short	(.L_159 - .L_158)
.L_158:
        /*0068*/ 	.word	0x00000000


	//----- nvinfo : EIATTR_CBANK_PARAM_SIZE
	.align		4
.L_159:
        /*006c*/ 	.byte	0x03, 0x19
        /*006e*/ 	.short	0x0018


	//----- nvinfo : EIATTR_PARAM_CBANK
	.align		4
        /*0070*/ 	.byte	0x04, 0x0a
        /*0072*/ 	.short	(.L_161 - .L_160)
	.align		4
.L_160:
        /*0074*/ 	.word	index@(.nv.constant0.reduce_col)
        /*0078*/ 	.short	0x0380
        /*007a*/ 	.short	0x0018


	//----- nvinfo : EIATTR_SW_WAR
	.align		4
.L_161:
        /*007c*/ 	.byte	0x04, 0x36
        /*007e*/ 	.short	(.L_163 - .L_162)
.L_162:
        /*0080*/ 	.word	0x00000008
.L_163:


//--------------------- .nv.info.reduce_row       --------------------------
	.section	.nv.info.reduce_row,"",@"SHT_CUDA_INFO"
	.sectionflags	@""
	.align	4


	//----- nvinfo : EIATTR_CUDA_API_VERSION
	.align		4
        /*0000*/ 	.byte	0x04, 0x37
        /*0002*/ 	.short	(.L_165 - .L_164)
.L_164:
        /*0004*/ 	.word	0x00000082


	//----- nvinfo : EIATTR_KPARAM_INFO
	.align		4
.L_165:
        /*0008*/ 	.byte	0x04, 0x17
        /*000a*/ 	.short	(.L_167 - .L_166)
.L_166:
        /*000c*/ 	.word	0x00000000
        /*0010*/ 	.short	0x0003
        /*0012*/ 	.short	0x0014
        /*0014*/ 	.byte	0x00, 0xf0, 0x11, 0x00


	//----- nvinfo : EIATTR_KPARAM_INFO
	.align		4
.L_167:
        /*0018*/ 	.byte	0x04, 0x17
        /*001a*/ 	.short	(.L_169 - .L_168)
.L_168:
        /*001c*/ 	.word	0x00000000
        /*0020*/ 	.short	0x0002
        /*0022*/ 	.short	0x0010
        /*0024*/ 	.byte	0x00, 0xf0, 0x11, 0x00


	//----- nvinfo : EIATTR_KPARAM_INFO
	.align		4
.L_169:
        /*0028*/ 	.byte	0x04, 0x17
        /*002a*/ 	.short	(.L_171 - .L_170)
.L_170:
        /*002c*/ 	.word	0x00000000
        /*0030*/ 	.short	0x0001
        /*0032*/ 	.short	0x0008
        /*0034*/ 	.byte	0x00, 0xf5, 0x21, 0x00


	//----- nvinfo : EIATTR_KPARAM_INFO
	.align		4
.L_171:
        /*0038*/ 	.byte	0x04, 0x17
        /*003a*/ 	.short	(.L_173 - .L_172)
.L_172:
        /*003c*/ 	.word	0x00000000
        /*0040*/ 	.short	0x0000
        /*0042*/ 	.short	0x0000
        /*0044*/ 	.byte	0x00, 0xf5, 0x21, 0x00


	//----- nvinfo : EIATTR_SPARSE_MMA_MASK
	.align		4
.L_173:
        /*0048*/ 	.byte	0x03, 0x50
        /*004a*/ 	.short	0x0000


	//----- nvinfo : EIATTR_MAXREG_COUNT
	.align		4
        /*004c*/ 	.byte	0x03, 0x1b
        /*004e*/ 	.short	0x00ff


	//----- nvinfo : EIATTR_NUM_BARRIERS
	.align		4
        /*0050*/ 	.byte	0x02, 0x4c
        /*0052*/ 	.byte	0x01
	.zero		1


	//----- nvinfo : EIATTR_MERCURY_ISA_VERSION
	.align		4
        /*0054*/ 	.byte	0x03, 0x5f
        /*0056*/ 	.short	0x0101


	//----- nvinfo : EIATTR_VRC_CTA_INIT_COUNT
	.align		4
        /*0058*/ 	.byte	0x02, 0x4a
	.zero		1
	.zero		1


	//----- nvinfo : EIATTR_EXIT_INSTR_OFFSETS
	.align		4
        /*005c*/ 	.byte	0x04, 0x1c
        /*005e*/ 	.short	(.L_175 - .L_174)


	//   ....[0]....
.L_174:
        /*0060*/ 	.word	0x00000040


	//   ....[1]....
        /*0064*/ 	.word	0x00000370


	//   ....[2]....
        /*0068*/ 	.word	0x000005b0


	//   ....[3]....
        /*006c*/ 	.word	0x00000600


	//----- nvinfo : EIATTR_CRS_STACK_SIZE
	.align		4
.L_175:
        /*0070*/ 	.byte	0x04, 0x1e
        /*0072*/ 	.short	(.L_177 - .L_176)
.L_176:
        /*0074*/ 	.word	0x00000000


	//----- nvinfo : EIATTR_CBANK_PARAM_SIZE
	.align		4
.L_177:
        /*0078*/ 	.byte	0x03, 0x19
        /*007a*/ 	.short	0x0018


	//----- nvinfo : EIATTR_PARAM_CBANK
	.align		4
        /*007c*/ 	.byte	0x04, 0x0a
        /*007e*/ 	.short	(.L_179 - .L_178)
	.align		4
.L_178:
        /*0080*/ 	.word	index@(.nv.constant0.reduce_row)
        /*0084*/ 	.short	0x0380
        /*0086*/ 	.short	0x0018


	//----- nvinfo : EIATTR_SW_WAR
	.align		4
.L_179:
        /*0088*/ 	.byte	0x04, 0x36
        /*008a*/ 	.short	(.L_181 - .L_180)
.L_180:
        /*008c*/ 	.word	0x00000008
.L_181:


//--------------------- .nv.info.fill             --------------------------
	.section	.nv.info.fill,"",@"SHT_CUDA_INFO"
	.sectionflags	@""
	.align	4


	//----- nvinfo : EIATTR_CUDA_API_VERSION
	.align		4
        /*0000*/ 	.byte	0x04, 0x37
        /*0002*/ 	.short	(.L_183 - .L_182)
.L_182:
        /*0004*/ 	.word	0x00000082


	//----- nvinfo : EIATTR_KPARAM_INFO
	.align		4
.L_183:
        /*0008*/ 	.byte	0x04, 0x17
        /*000a*/ 	.short	(.L_185 - .L_184)
.L_184:
        /*000c*/ 	.word	0x00000000
        /*0010*/ 	.short	0x0002
        /*0012*/ 	.short	0x0010
        /*0014*/ 	.byte	0x00, 0xf0, 0x11, 0x00


	//----- nvinfo : EIATTR_KPARAM_INFO
	.align		4
.L_185:
        /*0018*/ 	.byte	0x04, 0x17
        /*001a*/ 	.short	(.L_187 - .L_186)
.L_186:
        /*001c*/ 	.word	0x00000000
        /*0020*/ 	.short	0x0001
        /*0022*/ 	.short	0x0008
        /*0024*/ 	.byte	0x00, 0xf0, 0x21, 0x00


	//----- nvinfo : EIATTR_KPARAM_INFO
	.align		4
.L_187:
        /*0028*/ 	.byte	0x04, 0x17
        /*002a*/ 	.short	(.L_189 - .L_188)
.L_188:
        /*002c*/ 	.word	0x00000000
        /*0030*/ 	.short	0x0000
        /*0032*/ 	.short	0x0000
        /*0034*/ 	.byte	0x00, 0xf5, 0x21, 0x00


	//----- nvinfo : EIATTR_SPARSE_MMA_MASK
	.align		4
.L_189:
        /*0038*/ 	.byte	0x03, 0x50
        /*003a*/ 	.short	0x0000


	//----- nvinfo : EIATTR_MAXREG_COUNT
	.align		4
        /*003c*/ 	.byte	0x03, 0x1b
        /*003e*/ 	.short	0x00ff


	//----- nvinfo : EIATTR_MERCURY_ISA_VERSION
	.align		4
        /*0040*/ 	.byte	0x03, 0x5f
        /*0042*/ 	.short	0x0101


	//----- nvinfo : EIATTR_VRC_CTA_INIT_COUNT
	.align		4
        /*0044*/ 	.byte	0x02, 0x4a
	.zero		1
	.zero		1


	//----- nvinfo : EIATTR_EXIT_INSTR_OFFSETS
	.align		4
        /*0048*/ 	.byte	0x04, 0x1c
        /*004a*/ 	.short	(.L_191 - .L_190)


	//   ....[0]....
.L_190:
        /*004c*/ 	.word	0x00000070


	//   ....[1]....
        /*0050*/ 	.word	0x000000d0


	//----- nvinfo : EIATTR_CBANK_PARAM_SIZE
	.align		4
.L_191:
        /*0054*/ 	.byte	0x03, 0x19
        /*0056*/ 	.short	0x0014


	//----- nvinfo : EIATTR_PARAM_CBANK
	.align		4
        /*0058*/ 	.byte	0x04, 0x0a
        /*005a*/ 	.short	(.L_193 - .L_192)
	.align		4
.L_192:
        /*005c*/ 	.word	index@(.nv.constant0.fill)
        /*0060*/ 	.short	0x0380
        /*0062*/ 	.short	0x0014


	//----- nvinfo : EIATTR_SW_WAR
	.align		4
.L_193:
        /*0064*/ 	.byte	0x04, 0x36
        /*0066*/ 	.short	(.L_195 - .L_194)
.L_194:
        /*0068*/ 	.word	0x00000008
.L_195:


//--------------------- .nv.info.binCellScalarOp  --------------------------
	.section	.nv.info.binCellScalarOp,"",@"SHT_CUDA_INFO"
	.sectionflags	@""
	.align	4


	//----- nvinfo : EIATTR_CUDA_API_VERSION
	.align		4
        /*0000*/ 	.byte	0x04, 0x37
        /*0002*/ 	.short	(.L_197 - .L_196)
.L_196:
        /*0004*/ 	.word	0x00000082


	//----- nvinfo : EIATTR_KPARAM_INFO
	.align		4
.L_197:
        /*0008*/ 	.byte	0x04, 0x17
        /*000a*/ 	.short	(.L_199 - .L_198)
.L_198:
        /*000c*/ 	.word	0x00000000
        /*0010*/ 	.short	0x0006
        /*0012*/ 	.short	0x0024
        /*0014*/ 	.byte	0x00, 0xf0, 0x11, 0x00


	//----- nvinfo : EIATTR_KPARAM_INFO
	.align		4
.L_199:
        /*0018*/ 	.byte	0x04, 0x17
        /*001a*/ 	.short	(.L_201 - .L_200)
.L_200:
        /*001c*/ 	.word	0x00000000
        /*0020*/ 	.short	0x0005
        /*0022*/ 	.short	0x0020
        /*0024*/ 	.byte	0x00, 0xf0, 0x11, 0x00


	//----- nvinfo : EIATTR_KPARAM_INFO
	.align		4
.L_201:
        /*0028*/ 	.byte	0x04, 0x17
        /*002a*/ 	.short	(.L_203 - .L_202)
.L_202:
        /*002c*/ 	.word	0x00000000
        /*0030*/ 	.short	0x0004
        /*0032*/ 	.short	0x001c
        /*0034*/ 	.byte	0x00, 0xf0, 0x11, 0x00


	//----- nvinfo : EIATTR_KPARAM_INFO
	.align		4
.L_203:
        /*0038*/ 	.byte	0x04, 0x17
        /*003a*/ 	.short	(.L_205 - .L_204)
.L_204:
        /*003c*/ 	.word	0x00000000
        /*0040*/ 	.short	0x0003
        /*0042*/ 	.short	0x0018
        /*0044*/ 	.byte	0x00, 0xf0, 0x11, 0x00


	//----- nvinfo : EIATTR_KPARAM_INFO
	.align		4
.L_205:
        /*0048*/ 	.byte	0x04, 0x17
        /*004a*/ 	.short	(.L_207 - .L_206)
.L_206:
        /*004c*/ 	.word	0x00000000
        /*0050*/ 	.short	0x0002
        /*0052*/ 	.short	0x0010
        /*0054*/ 	.byte	0x00, 0xf5, 0x21, 0x00


	//----- nvinfo : EIATTR_KPARAM_INFO
	.align		4
.L_207:
        /*0058*/ 	.byte	0x04, 0x17
        /*005a*/ 	.short	(.L_209 - .L_208)
.L_208:
        /*005c*/ 	.word	0x00000000
        /*0060*/ 	.short	0x0001
        /*0062*/ 	.short	0x0008
        /*0064*/ 	.byte	0x00, 0xf0, 0x21, 0x00


	//----- nvinfo : EIATTR_KPARAM_INFO
	.align		4
.L_209:
        /*0068*/ 	.byte	0x04, 0x17
        /*006a*/ 	.short	(.L_211 - .L_210)
.L_210:
        /*006c*/ 	.word	0x00000000
        /*0070*/ 	.short	0x0000
        /*0072*/ 	.short	0x0000
        /*0074*/ 	.byte	0x00, 0xf5, 0x21, 0x00


	//----- nvinfo : EIATTR_SPARSE_MMA_MASK
	.align		4
.L_211:
        /*0078*/ 	.byte	0x03, 0x50
        /*007a*/ 	.short	0x0000


	//----- nvinfo : EIATTR_MAXREG_COUNT
	.align		4
        /*007c*/ 	.byte	0x03, 0x1b
        /*007e*/ 	.short	0x00ff


	//----- nvinfo : EIATTR_MERCURY_ISA_VERSION
	.align		4
        /*0080*/ 	.byte	0x03, 0x5f
        /*0082*/ 	.short	0x0101


	//----- nvinfo : EIATTR_VRC_CTA_INIT_COUNT
	.align		4
        /*0084*/ 	.byte	0x02, 0x4a
	.zero		1
	.zero		1


	//----- nvinfo : EIATTR_EXIT_INSTR_OFFSETS
	.align		4
        /*0088*/ 	.byte	0x04, 0x1c
        /*008a*/ 	.short	(.L_213 - .L_212)


	//   ....[0]....
.L_212:
        /*008c*/ 	.word	0x000000d0


	//   ....[1]....
        /*0090*/ 	.word	0x00000e20


	//   ....[2]....
        /*0094*/ 	.word	0x00001b50


	//----- nvinfo : EIATTR_INDIRECT_BRANCH_TARGETS
	.align		4
.L_213:
        /*0098*/ 	.byte	0x04, 0x34
        /*009a*/ 	.short	(.L_215 - .L_214)


	//   ....[0]....
.L_214:
        /*009c*/ 	.word	.L_x_146@srel
        /*00a0*/ 	.short	0x0
        /*00a2*/ 	.short	0x0
        /*00a4*/ 	.word	0x4
        /*00a8*/ 	.word	.L_x_147@srel
        /*00ac*/ 	.word	.L_x_148@srel
        /*00b0*/ 	.word	.L_x_149@srel
        /*00b4*/ 	.word	.L_x_84@srel


	//   ....[1]....
        /* <DEDUP_REMOVED lines=8> */


	//   ....[2]....
        /* <DEDUP_REMOVED lines=8> */


	//   ....[3]....
        /*00f0*/ 	.word	.L_x_161@srel
        /*00f4*/ 	.short	0x0
        /*00f6*/ 	.short	0x0
        /*00f8*/ 	.word	0x3
        /*00fc*/ 	.word	.L_x_162@srel
        /*0100*/ 	.word	.L_x_163@srel
        /*0104*/ 	.word	.L_x_84@srel


	//   ....[4]....
        /*0108*/ 	.word	.L_x_165@srel
        /*010c*/ 	.short	0x0
        /*010e*/ 	.short	0x0
        /*0110*/ 	.word	0x3
        /*0114*/ 	.word	.L_x_166@srel
        /*0118*/ 	.word	.L_x_167@srel
        /*011c*/ 	.word	.L_x_84@srel


	//   ....[5]....
        /* <DEDUP_REMOVED lines=8> */


	//   ....[6]....
        /* <DEDUP_REMOVED lines=8> */


	//   ....[7]....
        /* <DEDUP_REMOVED lines=8> */


	//   ....[8]....
        /*0174*/ 	.word	.L_x_184@srel
        /*0178*/ 	.short	0x0
        /*017a*/ 	.short	0x0
        /*017c*/ 	.word	0x3
        /*0180*/ 	.word	.L_x_185@srel
        /*0184*/ 	.word	.L_x_186@srel
        /*0188*/ 	.word	.L_x_97@srel


	//   ....[9]....
        /*018c*/ 	.word	.L_x_188@srel
        /*0190*/ 	.short	0x0
        /*0192*/ 	.short	0x0
        /*0194*/ 	.word	0x3
        /*0198*/ 	.word	.L_x_189@srel
        /*019c*/ 	.word	.L_x_190@srel
        /*01a0*/ 	.word	.L_x_97@srel


	//----- nvinfo : EIATTR_CRS_STACK_SIZE
	.align		4
.L_215:
        /*01a4*/ 	.byte	0x04, 0x1e
        /*01a6*/ 	.short	(.L_217 - .L_216)
.L_216:
        /*01a8*/ 	.word	0x00000000


	//----- nvinfo : EIATTR_CBANK_PARAM_SIZE
	.align		4
.L_217:
        /*01ac*/ 	.byte	0x03, 0x19
        /*01ae*/ 	.short	0x0028


	//----- nvinfo : EIATTR_PARAM_CBANK
	.align		4
        /*01b0*/ 	.byte	0x04, 0x0a
        /*01b2*/ 	.short	(.L_219 - .L_218)
	.align		4
.L_218:
        /*01b4*/ 	.word	index@(.nv.constant0.binCellScalarOp)
        /*01b8*/ 	.short	0x0380
        /*01ba*/ 	.short	0x0028


	//----- nvinfo : EIATTR_SW_WAR
	.align		4
.L_219:
        /*01bc*/ 	.byte	0x04, 0x36
        /*01be*/ 	.short	(.L_221 - .L_220)
.L_220:
        /*01c0*/ 	.word	0x00000008
.L_221:


//--------------------- .nv.info.binCellOp        --------------------------
	.section	.nv.info.binCellOp,"",@"SHT_CUDA_INFO"
	.sectionflags	@""
	.align	4


	//----- nvinfo : EIATTR_CUDA_API_VERSION
	.align		4
        /*0000*/ 	.byte	0x04, 0x37
        /*0002*/ 	.short	(.L_223 - .L_222)
.L_222:
        /*0004*/ 	.word	0x00000082


	//----- nvinfo : EIATTR_KPARAM_INFO
	.align		4
.L_223:
        /*0008*/ 	.byte	0x04, 0x17
        /*000a*/ 	.short	(.L_225 - .L_224)
.L_224:
        /*000c*/ 	.word	0x00000000
        /*0010*/ 	.short	0x0007
        /*0012*/ 	.short	0x0028
        /*0014*/ 	.byte	0x00, 0xf0, 0x11, 0x00


	//----- nvinfo : EIATTR_KPARAM_INFO
	.align		4
.L_225:
        /*0018*/ 	.byte	0x04, 0x17
        /*001a*/ 	.short	(.L_227 - .L_226)
.L_226:
        /*001c*/ 	.word	0x00000000
        /*0020*/ 	.short	0x0006
        /*0022*/ 	.short	0x0024
        /*0024*/ 	.byte	0x00, 0xf0, 0x11, 0x00


	//----- nvinfo : EIATTR_KPARAM_INFO
	.align		4
.L_227:
        /*0028*/ 	.byte	0x04, 0x17
        /*002a*/ 	.short	(.L_229 - .L_228)
.L_228:
        /*002c*/ 	.word	0x00000000
        /*0030*/ 	.short	0x0005
        /*0032*/ 	.short	0x0020
        /*0034*/ 	.byte	0x00, 0xf0, 0x11, 0x00


	//----- nvinfo : EIATTR_KPARAM_INFO
	.align		4
.L_229:
        /*0038*/ 	.byte	0x04, 0x17
        /*003a*/ 	.short	(.L_231 - .L_230)
.L_230:
        /*003c*/ 	.word	0x00000000
        /*0040*/ 	.short	0x0004
        /*0042*/ 	.short	0x001c
        /*0044*/ 	.byte	0x00, 0xf0, 0x11, 0x00


	//----- nvinfo : EIATTR_KPARAM_INFO
	.align		4
.L_231:
        /*0048*/ 	.byte	0x04, 0x17
        /*004a*/ 	.short	(.L_233 - .L_232)
.L_232:
        /*004c*/ 	.word	0x00000000
        /*0050*/ 	.short	0x0003
        /*0052*/ 	.short	0x0018
        /*0054*/ 	.byte	0x00, 0xf0, 0x11, 0x00


	//----- nvinfo : EIATTR_KPARAM_INFO
	.align		4
.L_233:
        /*0058*/ 	.byte	0x04, 0x17
        /*005a*/ 	.short	(.L_235 - .L_234)
.L_234:
        /*005c*/ 	.word	0x00000000
        /*0060*/ 	.short	0x0002
        /*0062*/ 	.short	0x0010
        /*0064*/ 	.byte	0x00, 0xf5, 0x21, 0x00


	//----- nvinfo : EIATTR_KPARAM_INFO
	.align		4
.L_235:
        /*0068*/ 	.byte	0x04, 0x17
        /*006a*/ 	.short	(.L_237 - .L_236)
.L_236:
        /*006c*/ 	.word	0x00000000
        /*0070*/ 	.short	0x0001
        /*0072*/ 	.short	0x0008
        /*0074*/ 	.byte	0x00, 0xf5, 0x21, 0x00


	//----- nvinfo : EIATTR_KPARAM_INFO
	.align		4
.L_237:
        /*0078*/ 	.byte	0x04, 0x17
        /*007a*/ 	.short	(.L_239 - .L_238)
.L_238:
        /*007c*/ 	.word	0x00000000
        /*0080*/ 	.short	0x0000
        /*0082*/ 	.short	0x0000
        /*0084*/ 	.byte	0x00, 0xf5, 0x21, 0x00


	//----- nvinfo : EIATTR_SPARSE_MMA_MASK
	.align		4
.L_239:
        /*0088*/ 	.byte	0x03, 0x50
        /*008a*/ 	.short	0x0000


	//----- nvinfo : EIATTR_MAXREG_COUNT
	.align		4
        /*008c*/ 	.byte	0x03, 0x1b
        /*008e*/ 	.short	0x00ff


	//----- nvinfo : EIATTR_MERCURY_ISA_VERSION
	.align		4
        /*0090*/ 	.byte	0x03, 0x5f
        /*0092*/ 	.short	0x0101


	//----- nvinfo : EIATTR_VRC_CTA_INIT_COUNT
	.align		4
        /*0094*/ 	.byte	0x02, 0x4a
	.zero		1
	.zero		1


	//----- nvinfo : EIATTR_EXIT_INSTR_OFFSETS
	.align		4
        /*0098*/ 	.byte	0x04, 0x1c
        /*009a*/ 	.short	(.L_241 - .L_240)


	//   ....[0]....
.L_240:
        /*009c*/ 	.word	0x000000c0


	//   ....[1]....
        /*00a0*/ 	.word	0x00000d60


	//----- nvinfo : EIATTR_INDIRECT_BRANCH_TARGETS
	.align		4
.L_241:
        /*00a4*/ 	.byte	0x04, 0x34
        /*00a6*/ 	.short	(.L_243 - .L_242)


	//   ....[0]....
.L_242:
        /* <DEDUP_REMOVED lines=8> */


	//   ....[1]....
        /* <DEDUP_REMOVED lines=8> */


	//   ....[2]....
        /* <DEDUP_REMOVED lines=8> */


	//   ....[3]....
        /*00fc*/ 	.word	.L_x_207@srel
        /*0100*/ 	.short	0x0
        /*0102*/ 	.short	0x0
        /*0104*/ 	.word	0x3
        /*0108*/ 	.word	.L_x_208@srel
        /*010c*/ 	.word	.L_x_209@srel
        /*0110*/ 	.word	.L_x_119@srel


	//   ....[4]....
        /*0114*/ 	.word	.L_x_211@srel
        /*0118*/ 	.short	0x0
        /*011a*/ 	.short	0x0
        /*011c*/ 	.word	0x3
        /*0120*/ 	.word	.L_x_212@srel
        /*0124*/ 	.word	.L_x_213@srel
        /*0128*/ 	.word	.L_x_119@srel


	//----- nvinfo : EIATTR_CRS_STACK_SIZE
	.align		4
.L_243:
        /*012c*/ 	.byte	0x04, 0x1e
        /*012e*/ 	.short	(.L_245 - .L_244)
.L_244:
        /*0130*/ 	.word	0x00000000


	//----- nvinfo : EIATTR_CBANK_PARAM_SIZE
	.align		4
.L_245:
        /*0134*/ 	.byte	0x03, 0x19
        /*0136*/ 	.short	0x002c


	//----- nvinfo : EIATTR_PARAM_CBANK
	.align		4
        /*0138*/ 	.byte	0x04, 0x0a
        /*013a*/ 	.short	(.L_247 - .L_246)
	.align		4
.L_246:
        /*013c*/ 	.word	index@(.nv.constant0.binCellOp)
        /*0140*/ 	.short	0x0380
        /*0142*/ 	.short	0x002c


	//----- nvinfo : EIATTR_SW_WAR
	.align		4
.L_247:
        /*0144*/ 	.byte	0x04, 0x36
        /*0146*/ 	.short	(.L_249 - .L_248)
.L_248:
        /*0148*/ 	.word	0x00000008
.L_249:


//--------------------- .nv.info.compareAndSet    --------------------------
	.section	.nv.info.compareAndSet,"",@"SHT_CUDA_INFO"
	.sectionflags	@""
	.align	4


	//----- nvinfo : EIATTR_CUDA_API_VERSION
	.align		4
        /*0000*/ 	.byte	0x04, 0x37
        /*0002*/ 	.short	(.L_251 - .L_250)
.L_250:
        /*0004*/ 	.word	0x00000082


	//----- nvinfo : EIATTR_KPARAM_INFO
	.align		4
.L_251:
        /*0008*/ 	.byte	0x04, 0x17
        /*000a*/ 	.short	(.L_253 - .L_252)
.L_252:
        /*000c*/ 	.word	0x00000000
        /*0010*/ 	.short	0x0008
        /*0012*/ 	.short	0x0038
        /*0014*/ 	.byte	0x00, 0xf0, 0x21, 0x00


	//----- nvinfo : EIATTR_KPARAM_INFO
	.align		4
.L_253:
        /*0018*/ 	.byte	0x04, 0x17
        /*001a*/ 	.short	(.L_255 - .L_254)
.L_254:
        /*001c*/ 	.word	0x00000000
        /*0020*/ 	.short	0x0007
        /*0022*/ 	.short	0x0030
        /*0024*/ 	.byte	0x00, 0xf0, 0x21, 0x00


	//----- nvinfo : EIATTR_KPARAM_INFO
	.align		4
.L_255:
        /*0028*/ 	.byte	0x04, 0x17
        /*002a*/ 	.short	(.L_257 - .L_256)
.L_256:
        /*002c*/ 	.word	0x00000000
        /*0030*/ 	.short	0x0006
        /*0032*/ 	.short	0x0028
        /*0034*/ 	.byte	0x00, 0xf0, 0x21, 0x00


	//----- nvinfo : EIATTR_KPARAM_INFO
	.align		4
.L_257:
        /*0038*/ 	.byte	0x04, 0x17
        /*003a*/ 	.short	(.L_259 - .L_258)
.L_258:
        /*003c*/ 	.word	0x00000000
        /*0040*/ 	.short	0x0005
        /*0042*/ 	.short	0x0020
        /*0044*/ 	.byte	0x00, 0xf0, 0x21, 0x00


	//----- nvinfo : EIATTR_KPARAM_INFO
	.align		4
.L_259:
        /*0048*/ 	.byte	0x04, 0x17
        /*004a*/ 	.short	(.L_261 - .L_260)
.L_260:
        /*004c*/ 	.word	0x00000000
        /*0050*/ 	.short	0x0004
        /*0052*/ 	.short	0x0018
        /*0054*/ 	.byte	0x00, 0xf0, 0x21, 0x00


	//----- nvinfo : EIATTR_KPARAM_INFO
	.align		4
.L_261:
        /*0058*/ 	.byte	0x04, 0x17
        /*005a*/ 	.short	(.L_263 - .L_262)
.L_262:
        /*005c*/ 	.word	0x00000000
        /*0060*/ 	.short	0x0003
        /*0062*/ 	.short	0x0014
        /*0064*/ 	.byte	0x00, 0xf0, 0x11, 0x00


	//----- nvinfo : EIATTR_KPARAM_INFO
	.align		4
.L_263:
        /*0068*/ 	.byte	0x04, 0x17
        /*006a*/ 	.short	(.L_265 - .L_264)
.L_264:
        /*006c*/ 	.word	0x00000000
        /*0070*/ 	.short	0x0002
        /*0072*/ 	.short	0x0010
        /*0074*/ 	.byte	0x00, 0xf0, 0x11, 0x00


	//----- nvinfo : EIATTR_KPARAM_INFO
	.align		4
.L_265:
        /*0078*/ 	.byte	0x04, 0x17
        /*007a*/ 	.short	(.L_267 - .L_266)
.L_266:
        /*007c*/ 	.word	0x00000000
        /*0080*/ 	.short	0x0001
        /*0082*/ 	.short	0x0008
        /*0084*/ 	.byte	0x00, 0xf5, 0x21, 0x00


	//----- nvinfo : EIATTR_KPARAM_INFO
	.align		4
.L_267:
        /*0088*/ 	.byte	0x04, 0x17
        /*008a*/ 	.short	(.L_269 - .L_268)
.L_268:
        /*008c*/ 	.word	0x00000000
        /*0090*/ 	.short	0x0000
        /*0092*/ 	.short	0x0000
        /*0094*/ 	.byte	0x00, 0xf5, 0x21, 0x00


	//----- nvinfo : EIATTR_SPARSE_MMA_MASK
	.align		4
.L_269:
        /*0098*/ 	.byte	0x03, 0x50
        /*009a*/ 	.short	0x0000


	//----- nvinfo : EIATTR_MAXREG_COUNT
	.align		4
        /*009c*/ 	.byte	0x03, 0x1b
        /*009e*/ 	.short	0x00ff


	//----- nvinfo : EIATTR_MERCURY_ISA_VERSION
	.align		4
        /*00a0*/ 	.byte	0x03, 0x5f
        /*00a2*/ 	.short	0x0101


	//----- nvinfo : EIATTR_VRC_CTA_INIT_COUNT
	.align		4
        /*00a4*/ 	.byte	0x02, 0x4a
	.zero		1
	.zero		1


	//----- nvinfo : EIATTR_EXIT_INSTR_OFFSETS
	.align		4
        /*00a8*/ 	.byte	0x04, 0x1c
        /*00aa*/ 	.short	(.L_271 - .L_270)


	//   ....[0]....
.L_270:
        /*00ac*/ 	.word	0x000000d0


	//   ....[1]....
        /*00b0*/ 	.word	0x000001a0


	//   ....[2]....
        /*00b4*/ 	.word	0x00000200


	//   ....[3]....
        /*00b8*/ 	.word	0x00000250


	//----- nvinfo : EIATTR_CBANK_PARAM_SIZE
	.align		4
.L_271:
        /*00bc*/ 	.byte	0x03, 0x19
        /*00be*/ 	.short	0x0040


	//----- nvinfo : EIATTR_PARAM_CBANK
	.align		4
        /*00c0*/ 	.byte	0x04, 0x0a
        /*00c2*/ 	.short	(.L_273 - .L_272)
	.align		4
.L_272:
        /*00c4*/ 	.word	index@(.nv.constant0.compareAndSet)
        /*00c8*/ 	.short	0x0380
        /*00ca*/ 	.short	0x0040


	//----- nvinfo : EIATTR_SW_WAR
	.align		4
.L_273:
        /*00cc*/ 	.byte	0x04, 0x36
        /*00ce*/ 	.short	(.L_275 - .L_274)
.L_274:
        /*00d0*/ 	.word	0x00000008
.L_275:


//--------------------- .nv.info.biasAdd          --------------------------
	.section	.nv.info.biasAdd,"",@"SHT_CUDA_INFO"
	.sectionflags	@""
	.align	4


	//----- nvinfo : EIATTR_CUDA_API_VERSION
	.align		4
        /*0000*/ 	.byte	0x04, 0x37
        /*0002*/ 	.short	(.L_277 - .L_276)
.L_276:
        /*0004*/ 	.word	0x00000082


	//----- nvinfo : EIATTR_KPARAM_INFO
	.align		4
.L_277:
        /*0008*/ 	.byte	0x04, 0x17
        /*000a*/ 	.short	(.L_279 - .L_278)
.L_278:
        /*000c*/ 	.word	0x00000000
        /*0010*/ 	.short	0x0005
        /*0012*/ 	.short	0x0020
        /*0014*/ 	.byte	0x00, 0xf0, 0x11, 0x00


	//----- nvinfo : EIATTR_KPARAM_INFO
	.align		4
.L_279:
        /*0018*/ 	.byte	0x04, 0x17
        /*001a*/ 	.short	(.L_281 - .L_280)
.L_280:
        /*001c*/ 	.word	0x00000000
        /*0020*/ 	.short	0x0004
        /*0022*/ 	.short	0x001c
        /*0024*/ 	.byte	0x00, 0xf0, 0x11, 0x00


	//----- nvinfo : EIATTR_KPARAM_INFO
	.align		4
.L_281:
        /*0028*/ 	.byte	0x04, 0x17
        /*002a*/ 	.short	(.L_283 - .L_282)
.L_282:
        /*002c*/ 	.word	0x00000000
        /*0030*/ 	.short	0x0003
        /*0032*/ 	.short	0x0018
        /*0034*/ 	.byte	0x00, 0xf0, 0x11, 0x00


	//----- nvinfo : EIATTR_KPARAM_INFO
	.align		4
.L_283:
        /*0038*/ 	.byte	0x04, 0x17
        /*003a*/ 	.short	(.L_285 - .L_284)
.L_284:
        /*003c*/ 	.word	0x00000000
        /*0040*/ 	.short	0x0002
        /*0042*/ 	.short	0x0010
        /*0044*/ 	.byte	0x00, 0xf5, 0x21, 0x00


	//----- nvinfo : EIATTR_KPARAM_INFO
	.align		4
.L_285:
        /*0048*/ 	.byte	0x04, 0x17
        /*004a*/ 	.short	(.L_287 - .L_286)
.L_286:
        /*004c*/ 	.word	0x00000000
        /*0050*/ 	.short	0x0001
        /*0052*/ 	.short	0x0008
        /*0054*/ 	.byte	0x00, 0xf5, 0x21, 0x00


	//----- nvinfo : EIATTR_KPARAM_INFO
	.align		4
.L_287:
        /*0058*/ 	.byte	0x04, 0x17
        /*005a*/ 	.short	(.L_289 - .L_288)
.L_288:
        /*005c*/ 	.word	0x00000000
        /*0060*/ 	.short	0x0000
        /*0062*/ 	.short	0x0000
        /*0064*/ 	.byte	0x00, 0xf5, 0x21, 0x00


	//----- nvinfo : EIATTR_SPARSE_MMA_MASK
	.align		4
.L_289:
        /*0068*/ 	.byte	0x03, 0x50
        /*006a*/ 	.short	0x0000


	//----- nvinfo : EIATTR_MAXREG_COUNT
	.align		4
        /*006c*/ 	.byte	0x03, 0x1b
        /*006e*/ 	.short	0x00ff


	//----- nvinfo : EIATTR_MERCURY_ISA_VERSION
	.align		4
        /*0070*/ 	.byte	0x03, 0x5f
        /*0072*/ 	.short	0x0101


	//----- nvinfo : EIATTR_VRC_CTA_INIT_COUNT
	.align		4
        /*0074*/ 	.byte	0x02, 0x4a
	.zero		1
	.zero		1


	//----- nvinfo : EIATTR_EXIT_INSTR_OFFSETS
	.align		4
        /*0078*/ 	.byte	0x04, 0x1c
        /*007a*/ 	.short	(.L_291 - .L_290)


	//   ....[0]....
.L_290:
        /*007c*/ 	.word	0x000000c0


	//   ....[1]....
        /*0080*/ 	.word	0x00000320


	//----- nvinfo : EIATTR_CBANK_PARAM_SIZE
	.align		4
.L_291:
        /*0084*/ 	.byte	0x03, 0x19
        /*0086*/ 	.short	0x0024


	//----- nvinfo : EIATTR_PARAM_CBANK
	.align		4
        /*0088*/ 	.byte	0x04, 0x0a
        /*008a*/ 	.short	(.L_293 - .L_292)
	.align		4
.L_292:
        /*008c*/ 	.word	index@(.nv.constant0.biasAdd)
        /*0090*/ 	.short	0x0380
        /*0092*/ 	.short	0x0024


	//----- nvinfo : EIATTR_SW_WAR
	.align		4
.L_293:
        /*0094*/ 	.byte	0x04, 0x36
        /*0096*/ 	.short	(.L_295 - .L_294)
.L_294:
        /*0098*/ 	.word	0x00000008
.L_295:


//--------------------- .nv.info.reluBackward     --------------------------
	.section	.nv.info.reluBackward,"",@"SHT_CUDA_INFO"
	.sectionflags	@""
	.align	4


	//----- nvinfo : EIATTR_CUDA_API_VERSION
	.align		4
        /*0000*/ 	.byte	0x04, 0x37
        /*0002*/ 	.short	(.L_297 - .L_296)
.L_296:
        /*0004*/ 	.word	0x00000082


	//----- nvinfo : EIATTR_KPARAM_INFO
	.align		4
.L_297:
        /*0008*/ 	.byte	0x04, 0x17
        /*000a*/ 	.short	(.L_299 - .L_298)
.L_298:
        /*000c*/ 	.word	0x00000000
        /*0010*/ 	.short	0x0004
        /*0012*/ 	.short	0x001c
        /*0014*/ 	.byte	0x00, 0xf0, 0x11, 0x00


	//----- nvinfo : EIATTR_KPARAM_INFO
	.align		4
.L_299:
        /*0018*/ 	.byte	0x04, 0x17
        /*001a*/ 	.short	(.L_301 - .L_300)
.L_300:
        /*001c*/ 	.word	0x00000000
        /*0020*/ 	.short	0x0003
        /*0022*/ 	.short	0x0018
        /*0024*/ 	.byte	0x00, 0xf0, 0x11, 0x00


	//----- nvinfo : EIATTR_KPARAM_INFO
	.align		4
.L_301:
        /*0028*/ 	.byte	0x04, 0x17
        /*002a*/ 	.short	(.L_303 - .L_302)
.L_302:
        /*002c*/ 	.word	0x00000000
        /*0030*/ 	.short	0x0002
        /*0032*/ 	.short	0x0010
        /*0034*/ 	.byte	0x00, 0xf5, 0x21, 0x00


	//----- nvinfo : EIATTR_KPARAM_INFO
	.align		4
.L_303:
        /*0038*/ 	.byte	0x04, 0x17
        /*003a*/ 	.short	(.L_305 - .L_304)
.L_304:
        /*003c*/ 	.word	0x00000000
        /*0040*/ 	.short	0x0001
        /*0042*/ 	.short	0x0008
        /*0044*/ 	.byte	0x00, 0xf5, 0x21, 0x00


	//----- nvinfo : EIATTR_KPARAM_INFO
	.align		4
.L_305:
        /*0048*/ 	.byte	0x04, 0x17
        /*004a*/ 	.short	(.L_307 - .L_306)
.L_306:
        /*004c*/ 	.word	0x00000000
        /*0050*/ 	.short	0x0000
        /*0052*/ 	.short	0x0000
        /*0054*/ 	.byte	0x00, 0xf5, 0x21, 0x00


	//----- nvinfo : EIATTR_SPARSE_MMA_MASK
	.align		4
.L_307:
        /*0058*/ 	.byte	0x03, 0x50
        /*005a*/ 	.short	0x0000


	//----- nvinfo : EIATTR_MAXREG_COUNT
	.align		4
        /*005c*/ 	.byte	0x03, 0x1b
        /*005e*/ 	.short	0x00ff


	//----- nvinfo : EIATTR_MERCURY_ISA_VERSION
	.align		4
        /*0060*/ 	.byte	0x03, 0x5f
        /*0062*/ 	.short	0x0101


	//----- nvinfo : EIATTR_VRC_CTA_INIT_COUNT
	.align		4
        /*0064*/ 	.byte	0x02, 0x4a
	.zero		1
	.zero		1


	//----- nvinfo : EIATTR_EXIT_INSTR_OFFSETS
	.align		4
        /*0068*/ 	.byte	0x04, 0x1c
        /*006a*/ 	.short	(.L_309 - .L_308)


	//   ....[0]....
.L_308:
        /*006c*/ 	.word	0x000000c0


	//   ....[1]....
        /*0070*/ 	.word	0x000001d0


	//----- nvinfo : EIATTR_CRS_STACK_SIZE
	.align		4
.L_309:
        /*0074*/ 	.byte	0x04, 0x1e
        /*0076*/ 	.short	(.L_311 - .L_310)
.L_310:
        /*0078*/ 	.word	0x00000000


	//----- nvinfo : EIATTR_CBANK_PARAM_SIZE
	.align		4
.L_311:
        /*007c*/ 	.byte	0x03, 0x19
        /*007e*/ 	.short	0x0020


	//----- nvinfo : EIATTR_PARAM_CBANK
	.align		4
        /*0080*/ 	.byte	0x04, 0x0a
        /*0082*/ 	.short	(.L_313 - .L_312)
	.align		4
.L_312:
        /*0084*/ 	.word	index@(.nv.constant0.reluBackward)
        /*0088*/ 	.short	0x0380
        /*008a*/ 	.short	0x0020


	//----- nvinfo : EIATTR_SW_WAR
	.align		4
.L_313:
        /*008c*/ 	.byte	0x04, 0x36
        /*008e*/ 	.short	(.L_315 - .L_314)
.L_314:
        /*0090*/ 	.word	0x00000008
.L_315:


//--------------------- .nv.info.relu             --------------------------
	.section	.nv.info.relu,"",@"SHT_CUDA_INFO"
	.sectionflags	@""
	.align	4


	//----- nvinfo : EIATTR_CUDA_API_VERSION
	.align		4
        /*0000*/ 	.byte	0x04, 0x37
        /*0002*/ 	.short	(.L_317 - .L_316)
.L_316:
        /*0004*/ 	.word	0x00000082


	//----- nvinfo : EIATTR_KPARAM_INFO
	.align		4
.L_317:
        /*0008*/ 	.byte	0x04, 0x17
        /*000a*/ 	.short	(.L_319 - .L_318)
.L_318:
        /*000c*/ 	.word	0x00000000
        /*0010*/ 	.short	0x0003
        /*0012*/ 	.short	0x0014
        /*0014*/ 	.byte	0x00, 0xf0, 0x11, 0x00


	//----- nvinfo : EIATTR_KPARAM_INFO
	.align		4
.L_319:
        /*0018*/ 	.byte	0x04, 0x17
        /*001a*/ 	.short	(.L_321 - .L_320)
.L_320:
        /*001c*/ 	.word	0x00000000
        /*0020*/ 	.short	0x0002
        /*0022*/ 	.short	0x0010
        /*0024*/ 	.byte	0x00, 0xf0, 0x11, 0x00


	//----- nvinfo : EIATTR_KPARAM_INFO
	.align		4
.L_321:
        /*0028*/ 	.byte	0x04, 0x17
        /*002a*/ 	.short	(.L_323 - .L_322)
.L_322:
        /*002c*/ 	.word	0x00000000
        /*0030*/ 	.short	0x0001
        /*0032*/ 	.short	0x0008
        /*0034*/ 	.byte	0x00, 0xf5, 0x21, 0x00


	//----- nvinfo : EIATTR_KPARAM_INFO
	.align		4
.L_323:
        /*0038*/ 	.byte	0x04, 0x17
        /*003a*/ 	.short	(.L_325 - .L_324)
.L_324:
        /*003c*/ 	.word	0x00000000
        /*0040*/ 	.short	0x0000
        /*0042*/ 	.short	0x0000
        /*0044*/ 	.byte	0x00, 0xf5, 0x21, 0x00


	//----- nvinfo : EIATTR_SPARSE_MMA_MASK
	.align		4
.L_325:
        /*0048*/ 	.byte	0x03, 0x50
        /*004a*/ 	.short	0x0000


	//----- nvinfo : EIATTR_MAXREG_COUNT
	.align		4
        /*004c*/ 	.byte	0x03, 0x1b
        /*004e*/ 	.short	0x00ff


	//----- nvinfo : EIATTR_MERCURY_ISA_VERSION
	.align		4
        /*0050*/ 	.byte	0x03, 0x5f
        /*0052*/ 	.short	0x0101


	//----- nvinfo : EIATTR_VRC_CTA_INIT_COUNT
	.align		4
        /*0054*/ 	.byte	0x02, 0x4a
	.zero		1
	.zero		1


	//----- nvinfo : EIATTR_EXIT_INSTR_OFFSETS
	.align		4
        /*0058*/ 	.byte	0x04, 0x1c
        /*005a*/ 	.short	(.L_327 - .L_326)


	//   ....[0]....
.L_326:
        /*005c*/ 	.word	0x000000c0


	//   ....[1]....
        /*0060*/ 	.word	0x000001e0


	//----- nvinfo : EIATTR_CBANK_PARAM_SIZE
	.align		4
.L_327:
        /*0064*/ 	.byte	0x03, 0x19
        /*0066*/ 	.short	0x0018


	//----- nvinfo : EIATTR_PARAM_CBANK
	.align		4
        /*0068*/ 	.byte	0x04, 0x0a
        /*006a*/ 	.short	(.L_329 - .L_328)
	.align		4
.L_328:
        /*006c*/ 	.word	index@(.nv.constant0.relu)
        /*0070*/ 	.short	0x0380
        /*0072*/ 	.short	0x0018


	//----- nvinfo : EIATTR_SW_WAR
	.align		4
.L_329:
        /*0074*/ 	.byte	0x04, 0x36
        /*0076*/ 	.short	(.L_331 - .L_330)
.L_330:
        /*0078*/ 	.word	0x00000008
.L_331:


//--------------------- .nv.info.dense_matrix_copy --------------------------
	.section	.nv.info.dense_matrix_copy,"",@"SHT_CUDA_INFO"
	.sectionflags	@""
	.align	4


	//----- nvinfo : EIATTR_CUDA_API_VERSION
	.align		4
        /*0000*/ 	.byte	0x04, 0x37
        /*0002*/ 	.short	(.L_333 - .L_332)
.L_332:
        /*0004*/ 	.word	0x00000082


	//----- nvinfo : EIATTR_KPARAM_INFO
	.align		4
.L_333:
        /*0008*/ 	.byte	0x04, 0x17
        /*000a*/ 	.short	(.L_335 - .L_334)
.L_334:
        /*000c*/ 	.word	0x00000000
        /*0010*/ 	.short	0x0003
        /*0012*/ 	.short	0x0014
        /*0014*/ 	.byte	0x00, 0xf0, 0x11, 0x00


	//----- nvinfo : EIATTR_KPARAM_INFO
	.align		4
.L_335:
        /*0018*/ 	.byte	0x04, 0x17
        /*001a*/ 	.short	(.L_337 - .L_336)
.L_336:
        /*001c*/ 	.word	0x00000000
        /*0020*/ 	.short	0x0002
        /*0022*/ 	.short	0x0010
        /*0024*/ 	.byte	0x00, 0xf0, 0x11, 0x00


	//----- nvinfo : EIATTR_KPARAM_INFO
	.align		4
.L_337:
        /*0028*/ 	.byte	0x04, 0x17
        /*002a*/ 	.short	(.L_339 - .L_338)
.L_338:
        /*002c*/ 	.word	0x00000000
        /*0030*/ 	.short	0x0001
        /*0032*/ 	.short	0x0008
        /*0034*/ 	.byte	0x00, 0xf5, 0x21, 0x00


	//----- nvinfo : EIATTR_KPARAM_INFO
	.align		4
.L_339:
        /*0038*/ 	.byte	0x04, 0x17
        /*003a*/ 	.short	(.L_341 - .L_340)
.L_340:
        /*003c*/ 	.word	0x00000000
        /*0040*/ 	.short	0x0000
        /*0042*/ 	.short	0x0000
        /*0044*/ 	.byte	0x00, 0xf5, 0x21, 0x00


	//----- nvinfo : EIATTR_SPARSE_MMA_MASK
	.align		4
.L_341:
        /*0048*/ 	.byte	0x03, 0x50
        /*004a*/ 	.short	0x0000


	//----- nvinfo : EIATTR_MAXREG_COUNT
	.align		4
        /*004c*/ 	.byte	0x03, 0x1b
        /*004e*/ 	.short	0x00ff


	//----- nvinfo : EIATTR_MERCURY_ISA_VERSION
	.align		4
        /*0050*/ 	.byte	0x03, 0x5f
        /*0052*/ 	.short	0x0101


	//----- nvinfo : EIATTR_VRC_CTA_INIT_COUNT
	.align		4
        /*0054*/ 	.byte	0x02, 0x4a
	.zero		1
	.zero		1


	//----- nvinfo : EIATTR_EXIT_INSTR_OFFSETS
	.align		4
        /*0058*/ 	.byte	0x04, 0x1c
        /*005a*/ 	.short	(.L_343 - .L_342)


	//   ....[0]....
.L_342:
        /*005c*/ 	.word	0x000000d0


	//   ....[1]....
        /*0060*/ 	.word	0x00000150


	//----- nvinfo : EIATTR_CBANK_PARAM_SIZE
	.align		4
.L_343:
        /*0064*/ 	.byte	0x03, 0x19
        /*0066*/ 	.short	0x0018


	//----- nvinfo : EIATTR_PARAM_CBANK
	.align		4
        /*0068*/ 	.byte	0x04, 0x0a
        /*006a*/ 	.short	(.L_345 - .L_344)
	.align		4
.L_344:
        /*006c*/ 	.word	index@(.nv.constant0.dense_matrix_copy)
        /*0070*/ 	.short	0x0380
        /*0072*/ 	.short	0x0018


	//----- nvinfo : EIATTR_SW_WAR
	.align		4
.L_345:
        /*0074*/ 	.byte	0x04, 0x36
        /*0076*/ 	.short	(.L_347 - .L_346)
.L_346:
        /*0078*/ 	.word	0x00000008
.L_347:


//--------------------- .nv.info.dense_matrix_set --------------------------
	.section	.nv.info.dense_matrix_set,"",@"SHT_CUDA_INFO"
	.sectionflags	@""
	.align	4


	//----- nvinfo : EIATTR_CUDA_API_VERSION
	.align		4
        /*0000*/ 	.byte	0x04, 0x37
        /*0002*/ 	.short	(.L_349 - .L_348)
.L_348:
        /*0004*/ 	.word	0x00000082


	//----- nvinfo : EIATTR_KPARAM_INFO
	.align		4
.L_349:
        /*0008*/ 	.byte	0x04, 0x17
        /*000a*/ 	.short	(.L_351 - .L_350)
.L_350:
        /*000c*/ 	.word	0x00000000
        /*0010*/ 	.short	0x0003
        /*0012*/ 	.short	0x0014
        /*0014*/ 	.byte	0x00, 0xf0, 0x11, 0x00


	//----- nvinfo : EIATTR_KPARAM_INFO
	.align		4
.L_351:
        /*0018*/ 	.byte	0x04, 0x17
        /*001a*/ 	.short	(.L_353 - .L_352)
.L_352:
        /*001c*/ 	.word	0x00000000
        /*0020*/ 	.short	0x0002
        /*0022*/ 	.short	0x0010
        /*0024*/ 	.byte	0x00, 0xf0, 0x11, 0x00


	//----- nvinfo : EIATTR_KPARAM_INFO
	.align		4
.L_353:
        /*0028*/ 	.byte	0x04, 0x17
        /*002a*/ 	.short	(.L_355 - .L_354)
.L_354:
        /*002c*/ 	.word	0x00000000
        /*0030*/ 	.short	0x0001
        /*0032*/ 	.short	0x0008
        /*0034*/ 	.byte	0x00, 0xf0, 0x21, 0x00


	//----- nvinfo : EIATTR_KPARAM_INFO
	.align		4
.L_355:
        /*0038*/ 	.byte	0x04, 0x17
        /*003a*/ 	.short	(.L_357 - .L_356)
.L_356:
        /*003c*/ 	.word	0x00000000
        /*0040*/ 	.short	0x0000
        /*0042*/ 	.short	0x0000
        /*0044*/ 	.byte	0x00, 0xf5, 0x21, 0x00


	//----- nvinfo : EIATTR_SPARSE_MMA_MASK
	.align		4
.L_357:
        /*0048*/ 	.byte	0x03, 0x50
        /*004a*/ 	.short	0x0000


	//----- nvinfo : EIATTR_MAXREG_COUNT
	.align		4
        /*004c*/ 	.byte	0x03, 0x1b
        /*004e*/ 	.short	0x00ff


	//----- nvinfo : EIATTR_MERCURY_ISA_VERSION
	.align		4
        /*0050*/ 	.byte	0x03, 0x5f
        /*0052*/ 	.short	0x0101


	//----- nvinfo : EIATTR_VRC_CTA_INIT_COUNT
	.align		4
        /*0054*/ 	.byte	0x02, 0x4a
	.zero		1
	.zero		1


	//----- nvinfo : EIATTR_EXIT_INSTR_OFFSETS
	.align		4
        /*0058*/ 	.byte	0x04, 0x1c
        /*005a*/ 	.short	(.L_359 - .L_358)


	//   ....[0]....
.L_358:
        /*005c*/ 	.word	0x000000d0


	//   ....[1]....
        /*0060*/ 	.word	0x00000130


	//----- nvinfo : EIATTR_CBANK_PARAM_SIZE
	.align		4
.L_359:
        /*0064*/ 	.byte	0x03, 0x19
        /*0066*/ 	.short	0x0018


	//----- nvinfo : EIATTR_PARAM_CBANK
	.align		4
        /*0068*/ 	.byte	0x04, 0x0a
        /*006a*/ 	.short	(.L_361 - .L_360)
	.align		4
.L_360:
        /*006c*/ 	.word	index@(.nv.constant0.dense_matrix_set)
        /*0070*/ 	.short	0x0380
        /*0072*/ 	.short	0x0018


	//----- nvinfo : EIATTR_SW_WAR
	.align		4
.L_361:
        /*0074*/ 	.byte	0x04, 0x36
        /*0076*/ 	.short	(.L_363 - .L_362)
.L_362:
        /*0078*/ 	.word	0x00000008
.L_363:


//--------------------- .nv.info.copyUpperToLowerTriangleDense --------------------------
	.section	.nv.info.copyUpperToLowerTriangleDense,"",@"SHT_CUDA_INFO"
	.sectionflags	@""
	.align	4


	//----- nvinfo : EIATTR_CUDA_API_VERSION
	.align		4
        /*0000*/ 	.byte	0x04, 0x37
        /*0002*/ 	.short	(.L_365 - .L_364)
.L_364:
        /*0004*/ 	.word	0x00000082


	//----- nvinfo : EIATTR_KPARAM_INFO
	.align		4
.L_365:
        /*0008*/ 	.byte	0x04, 0x17
        /*000a*/ 	.short	(.L_367 - .L_366)
.L_366:
        /*000c*/ 	.word	0x00000000
        /*0010*/ 	.short	0x0002
        /*0012*/ 	.short	0x000c
        /*0014*/ 	.byte	0x00, 0xf0, 0x11, 0x00


	//----- nvinfo : EIATTR_KPARAM_INFO
	.align		4
.L_367:
        /*0018*/ 	.byte	0x04, 0x17
        /*001a*/ 	.short	(.L_369 - .L_368)
.L_368:
        /*001c*/ 	.word	0x00000000
        /*0020*/ 	.short	0x0001
        /*0022*/ 	.short	0x0008
        /*0024*/ 	.byte	0x00, 0xf0, 0x11, 0x00


	//----- nvinfo : EIATTR_KPARAM_INFO
	.align		4
.L_369:
        /*0028*/ 	.byte	0x04, 0x17
        /*002a*/ 	.short	(.L_371 - .L_370)
.L_370:
        /*002c*/ 	.word	0x00000000
        /*0030*/ 	.short	0x0000
        /*0032*/ 	.short	0x0000
        /*0034*/ 	.byte	0x00, 0xf5, 0x21, 0x00


	//----- nvinfo : EIATTR_SPARSE_MMA_MASK
	.align		4
.L_371:
        /*0038*/ 	.byte	0x03, 0x50
        /*003a*/ 	.short	0x0000


	//----- nvinfo : EIATTR_MAXREG_COUNT
	.align		4
        /*003c*/ 	.byte	0x03, 0x1b
        /*003e*/ 	.short	0x00ff


	//----- nvinfo : EIATTR_MERCURY_ISA_VERSION
	.align		4
        /*0040*/ 	.byte	0x03, 0x5f
        /*0042*/ 	.short	0x0101


	//----- nvinfo : EIATTR_VRC_CTA_INIT_COUNT
	.align		4
        /*0044*/ 	.byte	0x02, 0x4a
	.zero		1
	.zero		1


	//----- nvinfo : EIATTR_EXIT_INSTR_OFFSETS
	.align		4
        /*0048*/ 	.byte	0x04, 0x1c
        /*004a*/ 	.short	(.L_373 - .L_372)


	//   ....[0]....
.L_372:
        /*004c*/ 	.word	0x000000d0


	//   ....[1]....
        /*0050*/ 	.word	0x00000150


	//----- nvinfo : EIATTR_CBANK_PARAM_SIZE
	.align		4
.L_373:
        /*0054*/ 	.byte	0x03, 0x19
        /*0056*/ 	.short	0x0010


	//----- nvinfo : EIATTR_PARAM_CBANK
	.align		4
        /*0058*/ 	.byte	0x04, 0x0a
        /*005a*/ 	.short	(.L_375 - .L_374)
	.align		4
.L_374:
        /*005c*/ 	.word	index@(.nv.constant0.copyUpperToLowerTriangleDense)
        /*0060*/ 	.short	0x0380
        /*0062*/ 	.short	0x0010


	//----- nvinfo : EIATTR_SW_WAR
	.align		4
.L_375:
        /*0064*/ 	.byte	0x04, 0x36
        /*0066*/ 	.short	(.L_377 - .L_376)
.L_376:
        /*0068*/ 	.word	0x00000008
.L_377:


//--------------------- .nv.callgraph             --------------------------
	.section	.nv.callgraph,"",@"SHT_CUDA_CALLGRAPH"
	.align	4
	.sectionentsize	8
	.align		4
        /*0000*/ 	.word	0x00000000
	.align		4
        /*0004*/ 	.word	0xffffffff
	.align		4
        /*0008*/ 	.word	0x00000000
	.align		4
        /*000c*/ 	.word	0xfffffffe
	.align		4
        /*0010*/ 	.word	0x00000000
	.align		4
        /*0014*/ 	.word	0xfffffffd
	.align		4
        /*0018*/ 	.word	0x00000000
	.align		4
        /*001c*/ 	.word	0xfffffffc


//--------------------- .nv.constant2.binCellScalarOp --------------------------
	.section	.nv.constant2.binCellScalarOp,"a",@progbits
	.sectionflags	@""
	.align	4
.nv.constant2.binCellScalarOp:
        /*0000*/ 	.byte	0x40, 0x02, 0x00, 0x00, 0x70, 0x02, 0x00, 0x00, 0x10, 0x02, 0x00, 0x00, 0xf0, 0x0d, 0x00, 0x00
        /* <DEDUP_REMOVED lines=8> */


//--------------------- .nv.constant2.binCellOp   --------------------------
	.section	.nv.constant2.binCellOp,"a",@progbits
	.sectionflags	@""
	.align	4
.nv.constant2.binCellOp:
        /*0000*/ 	.byte	0x10, 0x03, 0x00, 0x00, 0x30, 0x03, 0x00, 0x00, 0xf0, 0x02, 0x00, 0x00, 0x30, 0x0d, 0x00, 0x00
        /*0010*/ 	.byte	0xf0, 0x03, 0x00, 0x00, 0x20, 0x05, 0x00, 0x00, 0xb0, 0x03, 0x00, 0x00, 0x30, 0x0d, 0x00, 0x00
        /*0020*/ 	.byte	0x60, 0x0a, 0x00, 0x00, 0xa0, 0x0a, 0x00, 0x00, 0x20, 0x0a, 0x00, 0x00, 0x30, 0x0d, 0x00, 0x00
        /*0030*/ 	.byte	0xa0, 0x0b, 0x00, 0x00, 0x60, 0x0b, 0x00, 0x00, 0x30, 0x0d, 0x00, 0x00, 0xc0, 0x0c, 0x00, 0x00
        /*0040*/ 	.byte	0x40, 0x0c, 0x00, 0x00, 0x30, 0x0d, 0x00, 0x00


//--------------------- .text.reduce_min          --------------------------
	.section	.text.reduce_min,"ax",@progbits
	.align	128
        .global         reduce_min
        .type           reduce_min,@function
        .size           reduce_min,(.L_x_219 - reduce_min)
        .other          reduce_min,@"STO_CUDA_ENTRY STV_DEFAULT"
reduce_min:
.text.reduce_min:
[----:B------:R-:W-:Y:S01]  /*0000*/  LDC R1, c[0x0][0x37c] ;  /* 0x0000df00ff017b82 */ /* 0x000fe20000000800 */
[----:B------:R-:W0:Y:S07]  /*0010*/  S2R R0, SR_TID.X ;  /* 0x0000000000007919 */ /* 0x000e2e0000002100 */
[----:B------:R-:W1:Y:S01]  /*0020*/  LDC R4, c[0x0][0x360] ;  /* 0x0000d800ff047b82 */ /* 0x000e620000000800 */
[----:B------:R-:W2:Y:S01]  /*0030*/  LDCU UR4, c[0x0][0x390] ;  /* 0x00007200ff0477ac */ /* 0x000ea20008000800 */
[----:B------:R-:W-:Y:S01]  /*0040*/  BSSY.RECONVERGENT B0, `(.L_x_0) ;  /* 0x0000029000007945 */ /* 0x000fe20003800200 */
[----:B------:R-:W0:Y:S01]  /*0050*/  S2R R5, SR_CTAID.X ;  /* 0x0000000000057919 */ /* 0x000e220000002500 */
[----:B------:R-:W-:Y:S01]  /*0060*/  IMAD.MOV.U32 R2, RZ, RZ, -0x1 ;  /* 0xffffffffff027424 */ /* 0x000fe200078e00ff */
[----:B------:R-:W3:Y:S01]  /*0070*/  LDCU.64 UR6, c[0x0][0x358] ;  /* 0x00006b00ff0677ac */ /* 0x000ee20008000a00 */
[----:B------:R-:W-:Y:S01]  /*0080*/  IMAD.MOV.U32 R3, RZ, RZ, 0x7fefffff ;  /* 0x7fefffffff037424 */ /* 0x000fe200078e00ff */
[----:B------:R-:W4:Y:S01]  /*0090*/  LDCU UR5, c[0x0][0x390] ;  /* 0x00007200ff0577ac */ /* 0x000f220008000800 */
[----:B-1----:R-:W-:-:S04]  /*00a0*/  IMAD.SHL.U32 R8, R4, 0x2, RZ ;  /* 0x0000000204087824 */ /* 0x002fc800078e00ff */
[----:B0-----:R-:W-:-:S05]  /*00b0*/  IMAD R13, R8, R5, R0 ;  /* 0x00000005080d7224 */ /* 0x001fca00078e0200 */
[----:B--2---:R-:W-:-:S13]  /*00c0*/  ISETP.GE.U32.AND P0, PT, R13, UR4, PT ;  /* 0x000000040d007c0c */ /* 0x004fda000bf06070 */
[----:B---34-:R-:W-:Y:S05]  /*00d0*/  @P0 BRA `(.L_x_1) ;  /* 0x00000000007c0947 */ /* 0x018fea0003800000 */
[----:B------:R-:W0:Y:S01]  /*00e0*/  LDC.64 R6, c[0x0][0x380] ;  /* 0x0000e000ff067b82 */ /* 0x000e220000000a00 */
[----:B------:R-:W1:Y:S01]  /*00f0*/  LDCU UR4, c[0x0][0x370] ;  /* 0x00006e00ff0477ac */ /* 0x000e620008000800 */
[----:B------:R-:W-:Y:S02]  /*0100*/  IMAD.MOV.U32 R2, RZ, RZ, -0x1 ;  /* 0xffffffffff027424 */ /* 0x000fe400078e00ff */
[----:B------:R-:W-:Y:S02]  /*0110*/  IMAD.MOV.U32 R3, RZ, RZ, 0x7fefffff ;  /* 0x7fefffffff037424 */ /* 0x000fe400078e00ff */
[----:B-1----:R-:W-:-:S07]  /*0120*/  IMAD R12, R8, UR4, RZ ;  /* 0x00000004080c7c24 */ /* 0x002fce000f8e02ff */
.L_x_2:
[----:B0-----:R-:W-:-:S04]  /*0130*/  IMAD.WIDE.U32 R8, R13, 0x8, R6 ;  /* 0x000000080d087825 */ /* 0x001fc800078e0006 */
[----:B------:R-:W-:Y:S02]  /*0140*/  IMAD.IADD R11, R4, 0x1, R13 ;  /* 0x00000001040b7824 */ /* 0x000fe400078e020d */
[----:B------:R-:W2:Y:S03]  /*0150*/  LDG.E.64 R8, desc[UR6][R8.64] ;  /* 0x0000000608087981 */ /* 0x000ea6000c1e1b00 */
[----:B------:R-:W-:-:S13]  /*0160*/  ISETP.GE.U32.AND P0, PT, R11, UR5, PT ;  /* 0x000000050b007c0c */ /* 0x000fda000bf06070 */
[----:B------:R-:W-:-:S06]  /*0170*/  @!P0 IMAD.WIDE.U32 R10, R11, 0x8, R6 ;  /* 0x000000080b0a8825 */ /* 0x000fcc00078e0006 */
[----:B------:R-:W3:Y:S01]  /*0180*/  @!P0 LDG.E.64 R10, desc[UR6][R10.64] ;  /* 0x000000060a0a8981 */ /* 0x000ee2000c1e1b00 */
[----:B------:R-:W-:Y:S02]  /*0190*/  IMAD.MOV.U32 R17, RZ, RZ, R3 ;  /* 0x000000ffff117224 */ /* 0x000fe400078e0003 */
[----:B------:R-:W-:Y:S02]  /*01a0*/  IMAD.MOV.U32 R15, RZ, RZ, R2 ;  /* 0x000000ffff0f7224 */ /* 0x000fe400078e0002 */
[----:B------:R-:W-:Y:S01]  /*01b0*/  IMAD.IADD R13, R12, 0x1, R13 ;  /* 0x000000010c0d7824 */ /* 0x000fe200078e020d */
[----:B--2---:R-:W-:Y:S01]  /*01c0*/  DSETP.MIN.AND P1, P2, R8, R2, PT ;  /* 0x000000020800722a */ /* 0x004fe20003a20000 */
[----:B------:R-:W-:Y:S02]  /*01d0*/  IMAD.MOV.U32 R14, RZ, RZ, R9 ;  /* 0x000000ffff0e7224 */ /* 0x000fe400078e0009 */
[----:B------:R-:W-:-:S03]  /*01e0*/  IMAD.MOV.U32 R2, RZ, RZ, R8 ;  /* 0x000000ffff027224 */ /* 0x000fc600078e0008 */
[----:B------:R-:W-:Y:S02]  /*01f0*/  FSEL R19, R14, R17, P1 ;  /* 0x000000110e137208 */ /* 0x000fe40000800000 */
[----:B------:R-:W-:Y:S02]  /*0200*/  SEL R2, R2, R15, P1 ;  /* 0x0000000f02027207 */ /* 0x000fe40000800000 */
[----:B------:R-:W-:-:S04]  /*0210*/  ISETP.GE.U32.AND P1, PT, R13, UR5, PT ;  /* 0x000000050d007c0c */ /* 0x000fc8000bf26070 */
[----:B------:R-:W-:-:S05]  /*0220*/  @P2 LOP3.LUT R19, R17, 0x80000, RZ, 0xfc, !PT ;  /* 0x0008000011132812 */ /* 0x000fca00078efcff */
[----:B------:R-:W-:Y:S02]  /*0230*/  IMAD.MOV.U32 R3, RZ, RZ, R19 ;  /* 0x000000ffff037224 */ /* 0x000fe400078e0013 */
[----:B---3--:R-:W-:Y:S02]  /*0240*/  @!P0 IMAD.MOV.U32 R9, RZ, RZ, R10 ;  /* 0x000000ffff098224 */ /* 0x008fe400078e000a */
[----:B------:R-:W-:Y:S02]  /*0250*/  @!P0 IMAD.MOV.U32 R8, RZ, RZ, R3 ;  /* 0x000000ffff088224 */ /* 0x000fe400078e0003 */
[----:B------:R-:W-:-:S06]  /*0260*/  @!P0 DSETP.MIN.AND P2, P3, R2, R10, PT ;  /* 0x0000000a0200822a */ /* 0x000fcc0003b40000 */
[----:B------:R-:W-:Y:S01]  /*0270*/  @!P0 FSEL R10, R8, R11, P2 ;  /* 0x0000000b080a8208 */ /* 0x000fe20001000000 */
[----:B------:R-:W-:Y:S01]  /*0280*/  @!P0 IMAD.MOV.U32 R8, RZ, RZ, R2 ;  /* 0x000000ffff088224 */ /* 0x000fe200078e0002 */
[----:B------:R-:W-:-:S04]  /*0290*/  @!P0 LOP3.LUT R11, R11, 0x80000, RZ, 0xfc, !PT ;  /* 0x000800000b0b8812 */ /* 0x000fc800078efcff */
[----:B------:R-:W-:Y:S02]  /*02a0*/  @!P0 SEL R2, R8, R9, P2 ;  /* 0x0000000908028207 */ /* 0x000fe40001000000 */
[----:B------:R-:W-:Y:S01]  /*02b0*/  @!P0 SEL R3, R11, R10, P3 ;  /* 0x0000000a0b038207 */ /* 0x000fe20001800000 */
[----:B------:R-:W-:Y:S06]  /*02c0*/  @!P1 BRA `(.L_x_2) ;  /* 0xfffffffc00989947 */ /* 0x000fec000383ffff */
.L_x_1:
[----:B------:R-:W-:Y:S05]  /*02d0*/  BSYNC.RECONVERGENT B0 ;  /* 0x0000000000007941 */ /* 0x000fea0003800200 */
.L_x_0:
[----:B------:R-:W0:Y:S01]  /*02e0*/  S2UR UR5, SR_CgaCtaId ;  /* 0x00000000000579c3 */ /* 0x000e220000008800 */
[----:B------:R-:W-:Y:S01]  /*02f0*/  UMOV UR4, 0x400 ;  /* 0x0000040000047882 */ /* 0x000fe20000000000 */
[----:B------:R-:W-:Y:S01]  /*0300*/  ISETP.GE.U32.AND P0, PT, R4, 0x200, PT ;  /* 0x000002000400780c */ /* 0x000fe20003f06070 */
[----:B0-----:R-:W-:-:S06]  /*0310*/  ULEA UR4, UR5, UR4, 0x18 ;  /* 0x0000000405047291 */ /* 0x001fcc000f8ec0ff */
[----:B------:R-:W-:-:S05]  /*0320*/  LEA R7, R0, UR4, 0x3 ;  /* 0x0000000400077c11 */ /* 0x000fca000f8e18ff */
[----:B------:R0:W-:Y:S01]  /*0330*/  STS.64 [R7], R2 ;  /* 0x0000000207007388 */ /* 0x0001e20000000a00 */
[----:B------:R-:W-:Y:S06]  /*0340*/  BAR.SYNC.DEFER_BLOCKING 0x0 ;  /* 0x0000000000007b1d */ /* 0x000fec0000010000 */
[----:B------:R-:W-:Y:S05]  /*0350*/  @!P0 BRA `(.L_x_3) ;  /* 0x0000000000348947 */ /* 0x000fea0003800000 */
[----:B------:R-:W-:-:S13]  /*0360*/  ISETP.GT.U32.AND P0, PT, R0, 0xff, PT ;  /* 0x000000ff0000780c */ /* 0x000fda0003f04070 */
[----:B------:R-:W1:Y:S01]  /*0370*/  @!P0 LDS.64 R8, [R7+0x800] ;  /* 0x0008000007088984 */ /* 0x000e620000000a00 */
[----:B------:R-:W-:Y:S01]  /*0380*/  @!P0 IMAD.MOV.U32 R6, RZ, RZ, R3 ;  /* 0x000000ffff068224 */ /* 0x000fe200078e0003 */
[----:B-1----:R-:W-:Y:S01]  /*0390*/  @!P0 DSETP.MIN.AND P1, P2, R2, R8, PT ;  /* 0x000000080200822a */ /* 0x002fe20003a20000 */
[----:B------:R-:W-:-:S05]  /*03a0*/  @!P0 IMAD.MOV.U32 R11, RZ, RZ, R9 ;  /* 0x000000ffff0b8224 */ /* 0x000fca00078e0009 */
[----:B------:R-:W-:Y:S01]  /*03b0*/  @!P0 FSEL R10, R6, R11, P1 ;  /* 0x0000000b060a8208 */ /* 0x000fe20000800000 */
[----:B------:R-:W-:Y:S01]  /*03c0*/  @!P0 IMAD.MOV.U32 R6, RZ, RZ, R2 ;  /* 0x000000ffff068224 */ /* 0x000fe200078e0002 */
[----:B------:R-:W-:-:S04]  /*03d0*/  @!P0 LOP3.LUT R11, R11, 0x80000, RZ, 0xfc, !PT ;  /* 0x000800000b0b8812 */ /* 0x000fc800078efcff */
[----:B0-----:R-:W-:Y:S02]  /*03e0*/  @!P0 SEL R2, R6, R8, P1 ;  /* 0x0000000806028207 */ /* 0x001fe40000800000 */
[----:B------:R-:W-:-:S05]  /*03f0*/  @!P0 SEL R3, R11, R10, P2 ;  /* 0x0000000a0b038207 */ /* 0x000fca0001000000 */
[----:B------:R1:W-:Y:S01]  /*0400*/  @!P0 STS.64 [R7], R2 ;  /* 0x0000000207008388 */ /* 0x0003e20000000a00 */
[----:B------:R-:W-:Y:S06]  /*0410*/  BAR.SYNC.DEFER_BLOCKING 0x0 ;  /* 0x0000000000007b1d */ /* 0x000fec0000010000 */
[----:B------:R-:W-:Y:S05]  /*0420*/  BRA `(.L_x_4) ;  /* 0x0000000000087947 */ /* 0x000fea0003800000 */
.L_x_3:
[----:B------:R-:W-:-:S13]  /*0430*/  ISETP.GE.U32.AND P0, PT, R4, 0x100, PT ;  /* 0x000001000400780c */ /* 0x000fda0003f06070 */
[----:B------:R-:W-:Y:S05]  /*0440*/  @!P0 BRA `(.L_x_5) ;  /* 0x0000000000348947 */ /* 0x000fea0003800000 */
.L_x_4:
[----:B------:R-:W-:-:S13]  /*0450*/  ISETP.GT.U32.AND P0, PT, R0, 0x7f, PT ;  /* 0x0000007f0000780c */ /* 0x000fda0003f04070 */
[----:B------:R-:W2:Y:S01]  /*0460*/  @!P0 LDS.64 R8, [R7+0x400] ;  /* 0x0004000007088984 */ /* 0x000ea20000000a00 */
[----:B------:R-:W-:Y:S01]  /*0470*/  @!P0 IMAD.MOV.U32 R6, RZ, RZ, R3 ;  /* 0x000000ffff068224 */ /* 0x000fe200078e0003 */
[----:B--2---:R-:W-:Y:S01]  /*0480*/  @!P0 DSETP.MIN.AND P1, P2, R2, R8, PT ;  /* 0x000000080200822a */ /* 0x004fe20003a20000 */
[----:B------:R-:W-:-:S05]  /*0490*/  @!P0 IMAD.MOV.U32 R11, RZ, RZ, R9 ;  /* 0x000000ffff0b8224 */ /* 0x000fca00078e0009 */
[----:B------:R-:W-:Y:S01]  /*04a0*/  @!P0 FSEL R10, R6, R11, P1 ;  /* 0x0000000b060a8208 */ /* 0x000fe20000800000 */
[----:B------:R-:W-:Y:S01]  /*04b0*/  @!P0 IMAD.MOV.U32 R6, RZ, RZ, R2 ;  /* 0x000000ffff068224 */ /* 0x000fe200078e0002 */
[----:B------:R-:W-:-:S04]  /*04c0*/  @!P0 LOP3.LUT R11, R11, 0x80000, RZ, 0xfc, !PT ;  /* 0x000800000b0b8812 */ /* 0x000fc800078efcff */
[----:B01----:R-:W-:Y:S02]  /*04d0*/  @!P0 SEL R2, R6, R8, P1 ;  /* 0x0000000806028207 */ /* 0x003fe40000800000 */
[----:B------:R-:W-:-:S05]  /*04e0*/  @!P0 SEL R3, R11, R10, P2 ;  /* 0x0000000a0b038207 */ /* 0x000fca0001000000 */
[----:B------:R1:W-:Y:S01]  /*04f0*/  @!P0 STS.64 [R7], R2 ;  /* 0x0000000207008388 */ /* 0x0003e20000000a00 */
[----:B------:R-:W-:Y:S06]  /*0500*/  BAR.SYNC.DEFER_BLOCKING 0x0 ;  /* 0x0000000000007b1d */ /* 0x000fec0000010000 */
[----:B------:R-:W-:Y:S05]  /*0510*/  BRA `(.L_x_6) ;  /* 0x0000000000087947 */ /* 0x000fea0003800000 */
.L_x_5:
[----:B------:R-:W-:-:S13]  /*0520*/  ISETP.GE.U32.AND P0, PT, R4, 0x80, PT ;  /* 0x000000800400780c */ /* 0x000fda0003f06070 */
[----:B------:R-:W-:Y:S05]  /*0530*/  @!P0 BRA `(.L_x_7) ;  /* 0x0000000000308947 */ /* 0x000fea0003800000 */
.L_x_6:
        /* <DEDUP_REMOVED lines=12> */
.L_x_7:
[----:B------:R-:W-:-:S13]  /*0600*/  ISETP.GT.U32.AND P0, PT, R0, 0x1f, PT ;  /* 0x0000001f0000780c */ /* 0x000fda0003f04070 */
[----:B------:R-:W-:Y:S05]  /*0610*/  @P0 EXIT ;  /* 0x000000000000094d */ /* 0x000fea0003800000 */
[----:B------:R-:W-:-:S13]  /*0620*/  ISETP.GE.U32.AND P0, PT, R4, 0x40, PT ;  /* 0x000000400400780c */ /* 0x000fda0003f06070 */
[----:B------:R-:W2:Y:S01]  /*0630*/  @P0 LDS.64 R8, [R7+0x100] ;  /* 0x0001000007080984 */ /* 0x000ea20000000a00 */
[----:B------:R-:W-:Y:S01]  /*0640*/  @P0 IMAD.MOV.U32 R6, RZ, RZ, R3 ;  /* 0x000000ffff060224 */ /* 0x000fe200078e0003 */
[----:B--2---:R-:W-:Y:S01]  /*0650*/  @P0 DSETP.MIN.AND P1, P2, R2, R8, PT ;  /* 0x000000080200022a */ /* 0x004fe20003a20000 */
[----:B------:R-:W-:-:S05]  /*0660*/  @P0 IMAD.MOV.U32 R11, RZ, RZ, R9 ;  /* 0x000000ffff0b0224 */ /* 0x000fca00078e0009 */
[----:B------:R-:W-:Y:S01]  /*0670*/  @P0 FSEL R10, R6, R11, P1 ;  /* 0x0000000b060a0208 */ /* 0x000fe20000800000 */
[----:B------:R-:W-:Y:S01]  /*0680*/  @P0 IMAD.MOV.U32 R6, RZ, RZ, R2 ;  /* 0x000000ffff060224 */ /* 0x000fe200078e0002 */
[----:B------:R-:W-:-:S04]  /*0690*/  @P0 LOP3.LUT R11, R11, 0x80000, RZ, 0xfc, !PT ;  /* 0x000800000b0b0812 */ /* 0x000fc800078efcff */
[----:B01----:R-:W-:Y:S02]  /*06a0*/  @P0 SEL R2, R6, R8, P1 ;  /* 0x0000000806020207 */ /* 0x003fe40000800000 */
[----:B------:R-:W-:-:S05]  /*06b0*/  @P0 SEL R3, R11, R10, P2 ;  /* 0x0000000a0b030207 */ /* 0x000fca0001000000 */
[----:B------:R0:W-:Y:S01]  /*06c0*/  @P0 STS.64 [R7], R2 ;  /* 0x0000000207000388 */ /* 0x0001e20000000a00 */
[----:B------:R-:W-:Y:S05]  /*06d0*/  @P0 BRA `(.L_x_8) ;  /* 0x0000000000080947 */ /* 0x000fea0003800000 */
[----:B------:R-:W-:-:S13]  /*06e0*/  ISETP.GE.U32.AND P0, PT, R4, 0x20, PT ;  /* 0x000000200400780c */ /* 0x000fda0003f06070 */
[----:B------:R-:W-:Y:S05]  /*06f0*/  @!P0 BRA `(.L_x_9) ;  /* 0x0000000000288947 */ /* 0x000fea0003800000 */
.L_x_8:
[----:B------:R-:W1:Y:S01]  /*0700*/  LDS.64 R8, [R7+0x80] ;  /* 0x0000800007087984 */ /* 0x000e620000000a00 */
[----:B------:R-:W-:Y:S01]  /*0710*/  IMAD.MOV.U32 R11, RZ, RZ, R3 ;  /* 0x000000ffff0b7224 */ /* 0x000fe200078e0003 */
[----:B-1----:R-:W-:Y:S01]  /*0720*/  DSETP.MIN.AND P0, P1, R8, R2, PT ;  /* 0x000000020800722a */ /* 0x002fe20003900000 */
[----:B------:R-:W-:-:S05]  /*0730*/  IMAD.MOV.U32 R4, RZ, RZ, R9 ;  /* 0x000000ffff047224 */ /* 0x000fca00078e0009 */
[----:B------:R-:W-:Y:S02]  /*0740*/  FSEL R13, R4, R11, P0 ;  /* 0x0000000b040d7208 */ /* 0x000fe40000000000 */
[----:B0-----:R-:W-:-:S06]  /*0750*/  SEL R2, R8, R2, P0 ;  /* 0x0000000208027207 */ /* 0x001fcc0000000000 */
[----:B------:R-:W-:-:S05]  /*0760*/  @P1 LOP3.LUT R13, R11, 0x80000, RZ, 0xfc, !PT ;  /* 0x000800000b0d1812 */ /* 0x000fca00078efcff */
[----:B------:R-:W-:-:S05]  /*0770*/  IMAD.MOV.U32 R3, RZ, RZ, R13 ;  /* 0x000000ffff037224 */ /* 0x000fca00078e000d */
[----:B------:R1:W-:Y:S01]  /*0780*/  STS.64 [R7], R2 ;  /* 0x0000000207007388 */ /* 0x0003e20000000a00 */
[----:B------:R-:W-:Y:S05]  /*0790*/  BRA `(.L_x_10) ;  /* 0x0000000000087947 */ /* 0x000fea0003800000 */
.L_x_9:
[----:B------:R-:W-:-:S13]  /*07a0*/  ISETP.GE.U32.AND P0, PT, R4, 0x10, PT ;  /* 0x000000100400780c */ /* 0x000fda0003f06070 */
[----:B------:R-:W-:Y:S05]  /*07b0*/  @!P0 BRA `(.L_x_11) ;  /* 0x0000000000288947 */ /* 0x000fea0003800000 */
.L_x_10:
[----:B------:R-:W2:Y:S01]  /*07c0*/  LDS.64 R8, [R7+0x40] ;  /* 0x0000400007087984 */ /* 0x000ea20000000a00 */
[----:B------:R-:W-:Y:S01]  /*07d0*/  IMAD.MOV.U32 R11, RZ, RZ, R3 ;  /* 0x000000ffff0b7224 */ /* 0x000fe200078e0003 */
[----:B--2---:R-:W-:Y:S01]  /*07e0*/  DSETP.MIN.AND P0, P1, R8, R2, PT ;  /* 0x000000020800722a */ /* 0x004fe20003900000 */
[----:B------:R-:W-:-:S05]  /*07f0*/  IMAD.MOV.U32 R4, RZ, RZ, R9 ;  /* 0x000000ffff047224 */ /* 0x000fca00078e0009 */
[----:B------:R-:W-:Y:S02]  /*0800*/  FSEL R13, R4, R11, P0 ;  /* 0x0000000b040d7208 */ /* 0x000fe40000000000 */
[----:B01----:R-:W-:-:S06]  /*0810*/  SEL R2, R8, R2, P0 ;  /* 0x0000000208027207 */ /* 0x003fcc0000000000 */
[----:B------:R-:W-:-:S05]  /*0820*/  @P1 LOP3.LUT R13, R11, 0x80000, RZ, 0xfc, !PT ;  /* 0x000800000b0d1812 */ /* 0x000fca00078efcff */
[----:B------:R-:W-:-:S05]  /*0830*/  IMAD.MOV.U32 R3, RZ, RZ, R13 ;  /* 0x000000ffff037224 */ /* 0x000fca00078e000d */
[----:B------:R1:W-:Y:S01]  /*0840*/  STS.64 [R7], R2 ;  /* 0x0000000207007388 */ /* 0x0003e20000000a00 */
[----:B------:R-:W-:Y:S05]  /*0850*/  BRA `(.L_x_12) ;  /* 0x0000000000087947 */ /* 0x000fea0003800000 */
.L_x_11:
[----:B------:R-:W-:-:S13]  /*0860*/  ISETP.GE.U32.AND P0, PT, R4, 0x8, PT ;  /* 0x000000080400780c */ /* 0x000fda0003f06070 */
[----:B------:R-:W-:Y:S05]  /*0870*/  @!P0 BRA `(.L_x_13) ;  /* 0x0000000000288947 */ /* 0x000fea0003800000 */
.L_x_12:
        /* <DEDUP_REMOVED lines=10> */
.L_x_13:
[----:B------:R-:W-:-:S13]  /*0920*/  ISETP.GE.U32.AND P0, PT, R4, 0x4, PT ;  /* 0x000000040400780c */ /* 0x000fda0003f06070 */
[----:B------:R-:W-:Y:S05]  /*0930*/  @!P0 BRA `(.L_x_15) ;  /* 0x0000000000288947 */ /* 0x000fea0003800000 */
.L_x_14:
        /* <DEDUP_REMOVED lines=10> */
.L_x_15:
[----:B------:R-:W-:-:S13]  /*09e0*/  ISETP.GE.U32.AND P0, PT, R4, 0x2, PT ;  /* 0x000000020400780c */ /* 0x000fda0003f06070 */
[----:B------:R-:W-:Y:S05]  /*09f0*/  @!P0 BRA `(.L_x_17) ;  /* 0x0000000000248947 */ /* 0x000fea0003800000 */
.L_x_16:
        /* <DEDUP_REMOVED lines=8> */
[----:B------:R1:W-:Y:S02]  /*0a80*/  STS.64 [R7], R2 ;  /* 0x0000000207007388 */ /* 0x0003e40000000a00 */
.L_x_17:
[----:B------:R-:W-:-:S13]  /*0a90*/  ISETP.NE.AND P0, PT, R0, RZ, PT ;  /* 0x000000ff0000720c */ /* 0x000fda0003f05270 */
[----:B------:R-:W-:Y:S05]  /*0aa0*/  @P0 EXIT ;  /* 0x000000000000094d */ /* 0x000fea0003800000 */
[----:B01----:R-:W0:Y:S01]  /*0ab0*/  LDS.64 R2, [UR4] ;  /* 0x00000004ff027984 */ /* 0x003e220008000a00 */
[----:B------:R-:W1:Y:S02]  /*0ac0*/  LDC.64 R6, c[0x0][0x388] ;  /* 0x0000e200ff067b82 */ /* 0x000e640000000a00 */
[----:B-1----:R-:W-:-:S05]  /*0ad0*/  IMAD.WIDE.U32 R4, R5, 0x8, R6 ;  /* 0x0000000805047825 */ /* 0x002fca00078e0006 */
[----:B0-----:R-:W-:Y:S01]  /*0ae0*/  STG.E.64 desc[UR6][R4.64], R2 ;  /* 0x0000000204007986 */ /* 0x001fe2000c101b06 */
[----:B------:R-:W-:Y:S05]  /*0af0*/  EXIT ;  /* 0x000000000000794d */ /* 0x000fea0003800000 */
.L_x_18:
[----:B------:R-:W-:-:S00]  /*0b00*/  BRA `(.L_x_18) ;  /* 0xfffffffc00fc7947 */ /* 0x000fc0000383ffff */
[----:B------:R-:W-:-:S00]  /*0b10*/  NOP ;  /* 0x0000000000007918 */ /* 0x000fc00000000000 */
        /* <DEDUP_REMOVED lines=14> */
.L_x_219:


//--------------------- .text.reduce_max          --------------------------
	.section	.text.reduce_max,"ax",@progbits
	.align	128
        .global         reduce_max
        .type           reduce_max,@function
        .size           reduce_max,(.L_x_220 - reduce_max)
        .other          reduce_max,@"STO_CUDA_ENTRY STV_DEFAULT"
reduce_max:
.text.reduce_max:
[----:B------:R-:W-:Y:S01]  /*0000*/  LDC R1, c[0x0][0x37c] ;  /* 0x0000df00ff017b82 */ /* 0x000fe20000000800 */
[----:B------:R-:W0:Y:S07]  /*0010*/  S2R R0, SR_TID.X ;  /* 0x0000000000007919 */ /* 0x000e2e0000002100 */
[----:B------:R-:W1:Y:S01]  /*0020*/  LDC R4, c[0x0][0x360] ;  /* 0x0000d800ff047b82 */ /* 0x000e620000000800 */
[----:B------:R-:W2:Y:S01]  /*0030*/  LDCU UR4, c[0x0][0x390] ;  /* 0x00007200ff0477ac */ /* 0x000ea20008000800 */
[----:B------:R-:W-:Y:S01]  /*0040*/  BSSY.RECONVERGENT B0, `(.L_x_19) ;  /* 0x0000029000007945 */ /* 0x000fe20003800200 */
[----:B------:R-:W0:Y:S01]  /*0050*/  S2R R5, SR_CTAID.X ;  /* 0x0000000000057919 */ /* 0x000e220000002500 */
[----:B------:R-:W-:Y:S01]  /*0060*/  IMAD.MOV.U32 R2, RZ, RZ, 0x0 ;  /* 0x00000000ff027424 */ /* 0x000fe200078e00ff */
        /* <DEDUP_REMOVED lines=9> */
[----:B------:R-:W-:Y:S02]  /*0100*/  IMAD.MOV.U32 R2, RZ, RZ, 0x0 ;  /* 0x00000000ff027424 */ /* 0x000fe400078e00ff */
[----:B------:R-:W-:Y:S02]  /*0110*/  IMAD.MOV.U32 R3, RZ, RZ, 0x100000 ;  /* 0x00100000ff037424 */ /* 0x000fe400078e00ff */
[----:B-1----:R-:W-:-:S07]  /*0120*/  IMAD R12, R8, UR4, RZ ;  /* 0x00000004080c7c24 */ /* 0x002fce000f8e02ff */
.L_x_21:
        /* <DEDUP_REMOVED lines=9> */
[----:B--2---:R-:W-:Y:S01]  /*01c0*/  DSETP.MAX.AND P1, P2, R8, R2, PT ;  /* 0x000000020800722a */ /* 0x004fe20003a2f000 */
        /* <DEDUP_REMOVED lines=9> */
[----:B------:R-:W-:-:S06]  /*0260*/  @!P0 DSETP.MAX.AND P2, P3, R2, R10, PT ;  /* 0x0000000a0200822a */ /* 0x000fcc0003b4f000 */
[----:B------:R-:W-:Y:S01]  /*0270*/  @!P0 FSEL R10, R8, R11, P2 ;  /* 0x0000000b080a8208 */ /* 0x000fe20001000000 */
[----:B------:R-:W-:Y:S01]  /*0280*/  @!P0 IMAD.MOV.U32 R8, RZ, RZ, R2 ;  /* 0x000000ffff088224 */ /* 0x000fe200078e0002 */
[----:B------:R-:W-:-:S04]  /*0290*/  @!P0 LOP3.LUT R11, R11, 0x80000, RZ, 0xfc, !PT ;  /* 0x000800000b0b8812 */ /* 0x000fc800078efcff */
[----:B------:R-:W-:Y:S02]  /*02a0*/  @!P0 SEL R2, R8, R9, P2 ;  /* 0x0000000908028207 */ /* 0x000fe40001000000 */
[----:B------:R-:W-:Y:S01]  /*02b0*/  @!P0 SEL R3, R11, R10, P3 ;  /* 0x0000000a0b038207 */ /* 0x000fe20001800000 */
[----:B------:R-:W-:Y:S06]  /*02c0*/  @!P1 BRA `(.L_x_21) ;  /* 0xfffffffc00989947 */ /* 0x000fec000383ffff */
.L_x_20:
[----:B------:R-:W-:Y:S05]  /*02d0*/  BSYNC.RECONVERGENT B0 ;  /* 0x0000000000007941 */ /* 0x000fea0003800200 */
.L_x_19:
        /* <DEDUP_REMOVED lines=11> */
[----:B-1----:R-:W-:Y:S01]  /*0390*/  @!P0 DSETP.MAX.AND P1, P2, R2, R8, PT ;  /* 0x000000080200822a */ /* 0x002fe20003a2f000 */
        /* <DEDUP_REMOVED lines=9> */
.L_x_22:
[----:B------:R-:W-:-:S13]  /*0430*/  ISETP.GE.U32.AND P0, PT, R4, 0x100, PT ;  /* 0x000001000400780c */ /* 0x000fda0003f06070 */
[----:B------:R-:W-:Y:S05]  /*0440*/  @!P0 BRA `(.L_x_24) ;  /* 0x0000000000348947 */ /* 0x000fea0003800000 */
.L_x_23:
[----:B------:R-:W-:-:S13]  /*0450*/  ISETP.GT.U32.AND P0, PT, R0, 0x7f, PT ;  /* 0x0000007f0000780c */ /* 0x000fda0003f04070 */
[----:B------:R-:W2:Y:S01]  /*0460*/  @!P0 LDS.64 R8, [R7+0x400] ;  /* 0x0004000007088984 */ /* 0x000ea20000000a00 */
[----:B------:R-:W-:Y:S01]  /*0470*/  @!P0 IMAD.MOV.U32 R6, RZ, RZ, R3 ;  /* 0x000000ffff068224 */ /* 0x000fe200078e0003 */
[----:B--2---:R-:W-:Y:S01]  /*0480*/  @!P0 DSETP.MAX.AND P1, P2, R2, R8, PT ;  /* 0x000000080200822a */ /* 0x004fe20003a2f000 */
        /* <DEDUP_REMOVED lines=9> */
.L_x_24:
[----:B------:R-:W-:-:S13]  /*0520*/  ISETP.GE.U32.AND P0, PT, R4, 0x80, PT ;  /* 0x000000800400780c */ /* 0x000fda0003f06070 */
[----:B------:R-:W-:Y:S05]  /*0530*/  @!P0 BRA `(.L_x_26) ;  /* 0x0000000000308947 */ /* 0x000fea0003800000 */
.L_x_25:
        /* <DEDUP_REMOVED lines=12> */
.L_x_26:
[----:B------:R-:W-:-:S13]  /*0600*/  ISETP.GT.U32.AND P0, PT, R0, 0x1f, PT ;  /* 0x0000001f0000780c */ /* 0x000fda0003f04070 */
[----:B------:R-:W-:Y:S05]  /*0610*/  @P0 EXIT ;  /* 0x000000000000094d */ /* 0x000fea0003800000 */
[----:B------:R-:W-:-:S13]  /*0620*/  ISETP.GE.U32.AND P0, PT, R4, 0x40, PT ;  /* 0x000000400400780c */ /* 0x000fda0003f06070 */
[----:B------:R-:W2:Y:S01]  /*0630*/  @P0 LDS.64 R8, [R7+0x100] ;  /* 0x0001000007080984 */ /* 0x000ea20000000a00 */
[----:B------:R-:W-:Y:S01]  /*0640*/  @P0 IMAD.MOV.U32 R6, RZ, RZ, R3 ;  /* 0x000000ffff060224 */ /* 0x000fe200078e0003 */
[----:B--2---:R-:W-:Y:S01]  /*0650*/  @P0 DSETP.MAX.AND P1, P2, R2, R8, PT ;  /* 0x000000080200022a */ /* 0x004fe20003a2f000 */
        /* <DEDUP_REMOVED lines=10> */
.L_x_27:
[----:B------:R-:W1:Y:S01]  /*0700*/  LDS.64 R8, [R7+0x80] ;  /* 0x0000800007087984 */ /* 0x000e620000000a00 */
[----:B------:R-:W-:Y:S01]  /*0710*/  IMAD.MOV.U32 R11, RZ, RZ, R3 ;  /* 0x000000ffff0b7224 */ /* 0x000fe200078e0003 */
[----:B-1----:R-:W-:Y:S01]  /*0720*/  DSETP.MAX.AND P0, P1, R8, R2, PT ;  /* 0x000000020800722a */ /* 0x002fe2000390f000 */
[----:B------:R-:W-:-:S05]  /*0730*/  IMAD.MOV.U32 R4, RZ, RZ, R9 ;  /* 0x000000ffff047224 */ /* 0x000fca00078e0009 */
[----:B------:R-:W-:Y:S02]  /*0740*/  FSEL R13, R4, R11, P0 ;  /* 0x0000000b040d7208 */ /* 0x000fe40000000000 */
[----:B0-----:R-:W-:-:S06]  /*0750*/  SEL R2, R8, R2, P0 ;  /* 0x0000000208027207 */ /* 0x001fcc0000000000 */
[----:B------:R-:W-:-:S05]  /*0760*/  @P1 LOP3.LUT R13, R11, 0x80000, RZ, 0xfc, !PT ;  /* 0x000800000b0d1812 */ /* 0x000fca00078efcff */
[----:B------:R-:W-:-:S05]  /*0770*/  IMAD.MOV.U32 R3, RZ, RZ, R13 ;  /* 0x000000ffff037224 */ /* 0x000fca00078e000d */
[----:B------:R1:W-:Y:S01]  /*0780*/  STS.64 [R7], R2 ;  /* 0x0000000207007388 */ /* 0x0003e20000000a00 */
[----:B------:R-:W-:Y:S05]  /*0790*/  BRA `(.L_x_29) ;  /* 0x0000000000087947 */ /* 0x000fea0003800000 */
.L_x_28:
[----:B------:R-:W-:-:S13]  /*07a0*/  ISETP.GE.U32.AND P0, PT, R4, 0x10, PT ;  /* 0x000000100400780c */ /* 0x000fda0003f06070 */
[----:B------:R-:W-:Y:S05]  /*07b0*/  @!P0 BRA `(.L_x_30) ;  /* 0x0000000000288947 */ /* 0x000fea0003800000 */
.L_x_29:
[----:B------:R-:W2:Y:S01]  /*07c0*/  LDS.64 R8, [R7+0x40] ;  /* 0x0000400007087984 */ /* 0x000ea20000000a00 */
[----:B------:R-:W-:Y:S01]  /*07d0*/  IMAD.MOV.U32 R11, RZ, RZ, R3 ;  /* 0x000000ffff0b7224 */ /* 0x000fe200078e0003 */
[----:B--2---:R-:W-:Y:S01]  /*07e0*/  DSETP.MAX.AND P0, P1, R8, R2, PT ;  /* 0x000000020800722a */ /* 0x004fe2000390f000 */
[----:B------:R-:W-:-:S05]  /*07f0*/  IMAD.MOV.U32 R4, RZ, RZ, R9 ;  /* 0x000000ffff047224 */ /* 0x000fca00078e0009 */
[----:B------:R-:W-:Y:S02]  /*0800*/  FSEL R13, R4, R11, P0 ;  /* 0x0000000b040d7208 */ /* 0x000fe40000000000 */
[----:B01----:R-:W-:-:S06]  /*0810*/  SEL R2, R8, R2, P0 ;  /* 0x0000000208027207 */ /* 0x003fcc0000000000 */
[----:B------:R-:W-:-:S05]  /*0820*/  @P1 LOP3.LUT R13, R11, 0x80000, RZ, 0xfc, !PT ;  /* 0x000800000b0d1812 */ /* 0x000fca00078efcff */
[----:B------:R-:W-:-:S05]  /*0830*/  IMAD.MOV.U32 R3, RZ, RZ, R13 ;  /* 0x000000ffff037224 */ /* 0x000fca00078e000d */
[----:B------:R1:W-:Y:S01]  /*0840*/  STS.64 [R7], R2 ;  /* 0x0000000207007388 */ /* 0x0003e20000000a00 */
[----:B------:R-:W-:Y:S05]  /*0850*/  BRA `(.L_x_31) ;  /* 0x0000000000087947 */ /* 0x000fea0003800000 */
.L_x_30:
[----:B------:R-:W-:-:S13]  /*0860*/  ISETP.GE.U32.AND P0, PT, R4, 0x8, PT ;  /* 0x000000080400780c */ /* 0x000fda0003f06070 */
[----:B------:R-:W-:Y:S05]  /*0870*/  @!P0 BRA `(.L_x_32) ;  /* 0x0000000000288947 */ /* 0x000fea0003800000 */
.L_x_31:
        /* <DEDUP_REMOVED lines=10> */
.L_x_32:
[----:B------:R-:W-:-:S13]  /*0920*/  ISETP.GE.U32.AND P0, PT, R4, 0x4, PT ;  /* 0x000000040400780c */ /* 0x000fda0003f06070 */
[----:B------:R-:W-:Y:S05]  /*0930*/  @!P0 BRA `(.L_x_34) ;  /* 0x0000000000288947 */ /* 0x000fea0003800000 */
.L_x_33:
        /* <DEDUP_REMOVED lines=10> */
.L_x_34:
[----:B------:R-:W-:-:S13]  /*09e0*/  ISETP.GE.U32.AND P0, PT, R4, 0x2, PT ;  /* 0x000000020400780c */ /* 0x000fda0003f06070 */
[----:B------:R-:W-:Y:S05]  /*09f0*/  @!P0 BRA `(.L_x_36) ;  /* 0x0000000000248947 */ /* 0x000fea0003800000 */
.L_x_35:
        /* <DEDUP_REMOVED lines=8> */
[----:B------:R1:W-:Y:S02]  /*0a80*/  STS.64 [R7], R2 ;  /* 0x0000000207007388 */ /* 0x0003e40000000a00 */
.L_x_36:
[----:B------:R-:W-:-:S13]  /*0a90*/  ISETP.NE.AND P0, PT, R0, RZ, PT ;  /* 0x000000ff0000720c */ /* 0x000fda0003f05270 */
[----:B------:R-:W-:Y:S05]  /*0aa0*/  @P0 EXIT ;  /* 0x000000000000094d */ /* 0x000fea0003800000 */
[----:B01----:R-:W0:Y:S01]  /*0ab0*/  LDS.64 R2, [UR4] ;  /* 0x00000004ff027984 */ /* 0x003e220008000a00 */
[----:B------:R-:W1:Y:S02]  /*0ac0*/  LDC.64 R6, c[0x0][0x388] ;  /* 0x0000e200ff067b82 */ /* 0x000e640000000a00 */
[----:B-1----:R-:W-:-:S05]  /*0ad0*/  IMAD.WIDE.U32 R4, R5, 0x8, R6 ;  /* 0x0000000805047825 */ /* 0x002fca00078e0006 */
[----:B0-----:R-:W-:Y:S01]  /*0ae0*/  STG.E.64 desc[UR6][R4.64], R2 ;  /* 0x0000000204007986 */ /* 0x001fe2000c101b06 */
[----:B------:R-:W-:Y:S05]  /*0af0*/  EXIT ;  /* 0x000000000000794d */ /* 0x000fea0003800000 */
.L_x_37:
        /* <DEDUP_REMOVED lines=16> */
.L_x_220:


//--------------------- .text.reduce_sum          --------------------------
	.section	.text.reduce_sum,"ax",@progbits
	.align	128
        .global         reduce_sum
        .type           reduce_sum,@function
        .size           reduce_sum,(.L_x_221 - reduce_sum)
        .other          reduce_sum,@"STO_CUDA_ENTRY STV_DEFAULT"
reduce_sum:
.text.reduce_sum:
[----:B------:R-:W-:Y:S01]  /*0000*/  LDC R1, c[0x0][0x37c] ;  /* 0x0000df00ff017b82 */ /* 0x000fe20000000800 */
[----:B------:R-:W0:Y:S07]  /*0010*/  S2R R0, SR_TID.X ;  /* 0x0000000000007919 */ /* 0x000e2e0000002100 */
[----:B------:R-:W1:Y:S01]  /*0020*/  LDC R12, c[0x0][0x360] ;  /* 0x0000d800ff0c7b82 */ /* 0x000e620000000800 */
[----:B------:R-:W2:Y:S01]  /*0030*/  LDCU UR4, c[0x0][0x390] ;  /* 0x00007200ff0477ac */ /* 0x000ea20008000800 */
[----:B------:R-:W-:Y:S01]  /*0040*/  BSSY.RECONVERGENT B0, `(.L_x_38) ;  /* 0x0000019000007945 */ /* 0x000fe20003800200 */
[----:B------:R-:W0:Y:S01]  /*0050*/  S2R R5, SR_CTAID.X ;  /* 0x0000000000057919 */ /* 0x000e220000002500 */
[----:B------:R-:W-:Y:S01]  /*0060*/  CS2R R2, SRZ ;  /* 0x0000000000027805 */ /* 0x000fe2000001ff00 */
[----:B------:R-:W3:Y:S01]  /*0070*/  LDCU.64 UR6, c[0x0][0x358] ;  /* 0x00006b00ff0677ac */ /* 0x000ee20008000a00 */
[----:B------:R-:W4:Y:S01]  /*0080*/  LDCU UR5, c[0x0][0x390] ;  /* 0x00007200ff0577ac */ /* 0x000f220008000800 */
[----:B-1----:R-:W-:-:S04]  /*0090*/  IMAD.SHL.U32 R4, R12, 0x2, RZ ;  /* 0x000000020c047824 */ /* 0x002fc800078e00ff */
[----:B0-----:R-:W-:-:S05]  /*00a0*/  IMAD R6, R4, R5, R0 ;  /* 0x0000000504067224 */ /* 0x001fca00078e0200 */
[----:B--2---:R-:W-:-:S13]  /*00b0*/  ISETP.GE.U32.AND P0, PT, R6, UR4, PT ;  /* 0x0000000406007c0c */ /* 0x004fda000bf06070 */
[----:B---34-:R-:W-:Y:S05]  /*00c0*/  @P0 BRA `(.L_x_39) ;  /* 0x0000000000400947 */ /* 0x018fea0003800000 */
[----:B------:R-:W0:Y:S01]  /*00d0*/  LDC.64 R10, c[0x0][0x380] ;  /* 0x0000e000ff0a7b82 */ /* 0x000e220000000a00 */
[----:B------:R-:W1:Y:S01]  /*00e0*/  LDCU UR4, c[0x0][0x370] ;  /* 0x00006e00ff0477ac */ /* 0x000e620008000800 */
[----:B------:R-:W-:Y:S01]  /*00f0*/  IMAD.MOV.U32 R13, RZ, RZ, R6 ;  /* 0x000000ffff0d7224 */ /* 0x000fe200078e0006 */
[----:B------:R-:W-:Y:S01]  /*0100*/  CS2R R2, SRZ ;  /* 0x0000000000027805 */ /* 0x000fe2000001ff00 */
[----:B-1----:R-:W-:-:S07]  /*0110*/  IMAD R4, R4, UR4, RZ ;  /* 0x0000000404047c24 */ /* 0x002fce000f8e02ff */
.L_x_40:
[----:B------:R-:W-:Y:S02]  /*0120*/  IMAD.IADD R9, R12, 0x1, R13 ;  /* 0x000000010c097824 */ /* 0x000fe400078e020d */
[----:B0-----:R-:W-:-:S03]  /*0130*/  IMAD.WIDE.U32 R6, R13, 0x8, R10 ;  /* 0x000000080d067825 */ /* 0x001fc600078e000a */
[----:B------:R-:W-:-:S03]  /*0140*/  ISETP.GE.U32.AND P0, PT, R9, UR5, PT ;  /* 0x0000000509007c0c */ /* 0x000fc6000bf06070 */
[----:B------:R-:W2:Y:S10]  /*0150*/  LDG.E.64 R6, desc[UR6][R6.64] ;  /* 0x0000000606067981 */ /* 0x000eb4000c1e1b00 */
[----:B------:R-:W-:-:S06]  /*0160*/  @!P0 IMAD.WIDE.U32 R8, R9, 0x8, R10 ;  /* 0x0000000809088825 */ /* 0x000fcc00078e000a */
[----:B------:R-:W3:Y:S01]  /*0170*/  @!P0 LDG.E.64 R8, desc[UR6][R8.64] ;  /* 0x0000000608088981 */ /* 0x000ee2000c1e1b00 */
[----:B------:R-:W-:-:S05]  /*0180*/  IMAD.IADD R13, R4, 0x1, R13 ;  /* 0x00000001040d7824 */ /* 0x000fca00078e020d */
[----:B------:R-:W-:Y:S01]  /*0190*/  ISETP.GE.U32.AND P1, PT, R13, UR5, PT ;  /* 0x000000050d007c0c */ /* 0x000fe2000bf26070 */
[----:B--2---:R-:W-:-:S08]  /*01a0*/  DADD R2, R6, R2 ;  /* 0x0000000006027229 */ /* 0x004fd00000000002 */
[----:B---3--:R-:W-:-:S04]  /*01b0*/  @!P0 DADD R2, R2, R8 ;  /* 0x0000000002028229 */ /* 0x008fc80000000008 */
[----:B------:R-:W-:Y:S07]  /*01c0*/  @!P1 BRA `(.L_x_40) ;  /* 0xfffffffc00d49947 */ /* 0x000fee000383ffff */
.L_x_39:
[----:B------:R-:W-:Y:S05]  /*01d0*/  BSYNC.RECONVERGENT B0 ;  /* 0x0000000000007941 */ /* 0x000fea0003800200 */
.L_x_38:
        /* <DEDUP_REMOVED lines=9> */
[----:B------:R-:W0:Y:S02]  /*0270*/  @!P0 LDS.64 R6, [R9+0x800] ;  /* 0x0008000009068984 */ /* 0x000e240000000a00 */
[----:B0-----:R-:W-:-:S07]  /*0280*/  @!P0 DADD R2, R2, R6 ;  /* 0x0000000002028229 */ /* 0x001fce0000000006 */
[----:B------:R1:W-:Y:S01]  /*0290*/  @!P0 STS.64 [R9], R2 ;  /* 0x0000000209008388 */ /* 0x0003e20000000a00 */
[----:B------:R-:W-:Y:S06]  /*02a0*/  BAR.SYNC.DEFER_BLOCKING 0x0 ;  /* 0x0000000000007b1d */ /* 0x000fec0000010000 */
[----:B------:R-:W-:Y:S05]  /*02b0*/  BRA `(.L_x_42) ;  /* 0x0000000000087947 */ /* 0x000fea0003800000 */
.L_x_41:
[----:B------:R-:W-:-:S13]  /*02c0*/  ISETP.GE.U32.AND P0, PT, R12, 0x100, PT ;  /* 0x000001000c00780c */ /* 0x000fda0003f06070 */
[----:B------:R-:W-:Y:S05]  /*02d0*/  @!P0 BRA `(.L_x_43) ;  /* 0x0000000000188947 */ /* 0x000fea0003800000 */
.L_x_42:
[----:B------:R-:W-:-:S13]  /*02e0*/  ISETP.GT.U32.AND P0, PT, R0, 0x7f, PT ;  /* 0x0000007f0000780c */ /* 0x000fda0003f04070 */
[----:B------:R-:W0:Y:S02]  /*02f0*/  @!P0 LDS.64 R6, [R9+0x400] ;  /* 0x0004000009068984 */ /* 0x000e240000000a00 */
[----:B01----:R-:W-:-:S07]  /*0300*/  @!P0 DADD R2, R2, R6 ;  /* 0x0000000002028229 */ /* 0x003fce0000000006 */
[----:B------:R1:W-:Y:S01]  /*0310*/  @!P0 STS.64 [R9], R2 ;  /* 0x0000000209008388 */ /* 0x0003e20000000a00 */
[----:B------:R-:W-:Y:S06]  /*0320*/  BAR.SYNC.DEFER_BLOCKING 0x0 ;  /* 0x0000000000007b1d */ /* 0x000fec0000010000 */
[----:B------:R-:W-:Y:S05]  /*0330*/  BRA `(.L_x_44) ;  /* 0x0000000000087947 */ /* 0x000fea0003800000 */
.L_x_43:
[----:B------:R-:W-:-:S13]  /*0340*/  ISETP.GE.U32.AND P0, PT, R12, 0x80, PT ;  /* 0x000000800c00780c */ /* 0x000fda0003f06070 */
[----:B------:R-:W-:Y:S05]  /*0350*/  @!P0 BRA `(.L_x_45) ;  /* 0x0000000000148947 */ /* 0x000fea0003800000 */
.L_x_44:
[----:B------:R-:W-:-:S13]  /*0360*/  ISETP.GT.U32.AND P0, PT, R0, 0x3f, PT ;  /* 0x0000003f0000780c */ /* 0x000fda0003f04070 */
[----:B------:R-:W0:Y:S02]  /*0370*/  @!P0 LDS.64 R6, [R9+0x200] ;  /* 0x0002000009068984 */ /* 0x000e240000000a00 */
[----:B01----:R-:W-:-:S07]  /*0380*/  @!P0 DADD R2, R2, R6 ;  /* 0x0000000002028229 */ /* 0x003fce0000000006 */
[----:B------:R1:W-:Y:S01]  /*0390*/  @!P0 STS.64 [R9], R2 ;  /* 0x0000000209008388 */ /* 0x0003e20000000a00 */
[----:B------:R-:W-:Y:S06]  /*03a0*/  BAR.SYNC.DEFER_BLOCKING 0x0 ;  /* 0x0000000000007b1d */ /* 0x000fec0000010000 */
.L_x_45:
[----:B------:R-:W-:-:S13]  /*03b0*/  ISETP.GT.U32.AND P0, PT, R0, 0x1f, PT ;  /* 0x0000001f0000780c */ /* 0x000fda0003f04070 */
[----:B------:R-:W-:Y:S05]  /*03c0*/  @P0 EXIT ;  /* 0x000000000000094d */ /* 0x000fea0003800000 */
[----:B------:R-:W-:-:S13]  /*03d0*/  ISETP.GE.U32.AND P0, PT, R12, 0x40, PT ;  /* 0x000000400c00780c */ /* 0x000fda0003f06070 */
[----:B------:R-:W0:Y:S02]  /*03e0*/  @P0 LDS.64 R6, [R9+0x100] ;  /* 0x0001000009060984 */ /* 0x000e240000000a00 */
[----:B01----:R-:W-:-:S07]  /*03f0*/  @P0 DADD R2, R2, R6 ;  /* 0x0000000002020229 */ /* 0x003fce0000000006 */
[----:B------:R0:W-:Y:S01]  /*0400*/  @P0 STS.64 [R9], R2 ;  /* 0x0000000209000388 */ /* 0x0001e20000000a00 */
[----:B------:R-:W-:Y:S05]  /*0410*/  @P0 BRA `(.L_x_46) ;  /* 0x0000000000080947 */ /* 0x000fea0003800000 */
[----:B------:R-:W-:-:S13]  /*0420*/  ISETP.GE.U32.AND P0, PT, R12, 0x20, PT ;  /* 0x000000200c00780c */ /* 0x000fda0003f06070 */
[----:B------:R-:W-:Y:S05]  /*0430*/  @!P0 BRA `(.L_x_47) ;  /* 0x0000000000108947 */ /* 0x000fea0003800000 */
.L_x_46:
[----:B------:R-:W0:Y:S02]  /*0440*/  LDS.64 R6, [R9+0x80] ;  /* 0x0000800009067984 */ /* 0x000e240000000a00 */
[----:B0-----:R-:W-:-:S07]  /*0450*/  DADD R2, R6, R2 ;  /* 0x0000000006027229 */ /* 0x001fce0000000002 */
[----:B------:R1:W-:Y:S01]  /*0460*/  STS.64 [R9], R2 ;  /* 0x0000000209007388 */ /* 0x0003e20000000a00 */
[----:B------:R-:W-:Y:S05]  /*0470*/  BRA `(.L_x_48) ;  /* 0x0000000000087947 */ /* 0x000fea0003800000 */
.L_x_47:
[----:B------:R-:W-:-:S13]  /*0480*/  ISETP.GE.U32.AND P0, PT, R12, 0x10, PT ;  /* 0x000000100c00780c */ /* 0x000fda0003f06070 */
[----:B------:R-:W-:Y:S05]  /*0490*/  @!P0 BRA `(.L_x_49) ;  /* 0x0000000000108947 */ /* 0x000fea0003800000 */
.L_x_48:
[----:B------:R-:W0:Y:S02]  /*04a0*/  LDS.64 R6, [R9+0x40] ;  /* 0x0000400009067984 */ /* 0x000e240000000a00 */
[----:B01----:R-:W-:-:S07]  /*04b0*/  DADD R2, R6, R2 ;  /* 0x0000000006027229 */ /* 0x003fce0000000002 */
[----:B------:R1:W-:Y:S01]  /*04c0*/  STS.64 [R9], R2 ;  /* 0x0000000209007388 */ /* 0x0003e20000000a00 */
[----:B------:R-:W-:Y:S05]  /*04d0*/  BRA `(.L_x_50) ;  /* 0x0000000000087947 */ /* 0x000fea0003800000 */
.L_x_49:
[----:B------:R-:W-:-:S13]  /*04e0*/  ISETP.GE.U32.AND P0, PT, R12, 0x8, PT ;  /* 0x000000080c00780c */ /* 0x000fda0003f06070 */
[----:B------:R-:W-:Y:S05]  /*04f0*/  @!P0 BRA `(.L_x_51) ;  /* 0x0000000000108947 */ /* 0x000fea0003800000 */
.L_x_50:
[----:B------:R-:W0:Y:S02]  /*0500*/  LDS.64 R6, [R9+0x20] ;  /* 0x0000200009067984 */ /* 0x000e240000000a00 */
[----:B01----:R-:W-:-:S07]  /*0510*/  DADD R2, R6, R2 ;  /* 0x0000000006027229 */ /* 0x003fce0000000002 */
[----:B------:R1:W-:Y:S01]  /*0520*/  STS.64 [R9], R2 ;  /* 0x0000000209007388 */ /* 0x0003e20000000a00 */
[----:B------:R-:W-:Y:S05]  /*0530*/  BRA `(.L_x_52) ;  /* 0x0000000000087947 */ /* 0x000fea0003800000 */
.L_x_51:
[----:B------:R-:W-:-:S13]  /*0540*/  ISETP.GE.U32.AND P0, PT, R12, 0x4, PT ;  /* 0x000000040c00780c */ /* 0x000fda0003f06070 */
[----:B------:R-:W-:Y:S05]  /*0550*/  @!P0 BRA `(.L_x_53) ;  /* 0x0000000000108947 */ /* 0x000fea0003800000 */
.L_x_52:
[----:B------:R-:W0:Y:S02]  /*0560*/  LDS.64 R6, [R9+0x10] ;  /* 0x0000100009067984 */ /* 0x000e240000000a00 */
[----:B01----:R-:W-:-:S07]  /*0570*/  DADD R2, R6, R2 ;  /* 0x0000000006027229 */ /* 0x003fce0000000002 */
[----:B------:R1:W-:Y:S01]  /*0580*/  STS.64 [R9], R2 ;  /* 0x0000000209007388 */ /* 0x0003e20000000a00 */
[----:B------:R-:W-:Y:S05]  /*0590*/  BRA `(.L_x_54) ;  /* 0x0000000000087947 */ /* 0x000fea0003800000 */
.L_x_53:
[----:B------:R-:W-:-:S13]  /*05a0*/  ISETP.GE.U32.AND P0, PT, R12, 0x2, PT ;  /* 0x000000020c00780c */ /* 0x000fda0003f06070 */
[----:B------:R-:W-:Y:S05]  /*05b0*/  @!P0 BRA `(.L_x_55) ;  /* 0x00000000000c8947 */ /* 0x000fea0003800000 */
.L_x_54:
[----:B------:R-:W2:Y:S02]  /*05c0*/  LDS.64 R6, [R9+0x8] ;  /* 0x0000080009067984 */ /* 0x000ea40000000a00 */
[----:B--2---:R-:W-:-:S07]  /*05d0*/  DADD R6, R6, R2 ;  /* 0x0000000006067229 */ /* 0x004fce0000000002 */
[----:B------:R2:W-:Y:S04]  /*05e0*/  STS.64 [R9], R6 ;  /* 0x0000000609007388 */ /* 0x0005e80000000a00 */
.L_x_55:
[----:B------:R-:W-:-:S13]  /*05f0*/  ISETP.NE.AND P0, PT, R0, RZ, PT ;  /* 0x000000ff0000720c */ /* 0x000fda0003f05270 */
[----:B------:R-:W-:Y:S05]  /*0600*/  @P0 EXIT ;  /* 0x000000000000094d */ /* 0x000fea0003800000 */
[----:B01----:R-:W0:Y:S01]  /*0610*/  LDS.64 R2, [UR4] ;  /* 0x00000004ff027984 */ /* 0x003e220008000a00 */
[----:B--2---:R-:W1:Y:S02]  /*0620*/  LDC.64 R6, c[0x0][0x388] ;  /* 0x0000e200ff067b82 */ /* 0x004e640000000a00 */
[----:B-1----:R-:W-:-:S05]  /*0630*/  IMAD.WIDE.U32 R4, R5, 0x8, R6 ;  /* 0x0000000805047825 */ /* 0x002fca00078e0006 */
[----:B0-----:R-:W-:Y:S01]  /*0640*/  STG.E.64 desc[UR6][R4.64], R2 ;  /* 0x0000000204007986 */ /* 0x001fe2000c101b06 */
[----:B------:R-:W-:Y:S05]  /*0650*/  EXIT ;  /* 0x000000000000794d */ /* 0x000fea0003800000 */
.L_x_56:
        /* <DEDUP_REMOVED lines=10> */
.L_x_221:


//--------------------- .text.reduce_col          --------------------------
	.section	.text.reduce_col,"ax",@progbits
	.align	128
        .global         reduce_col
        .type           reduce_col,@function
        .size           reduce_col,(.L_x_222 - reduce_col)
        .other          reduce_col,@"STO_CUDA_ENTRY STV_DEFAULT"
reduce_col:
.text.reduce_col:
[----:B------:R-:W-:Y:S01]  /*0000*/  LDC R1, c[0x0][0x37c] ;  /* 0x0000df00ff017b82 */ /* 0x000fe20000000800 */
[----:B------:R-:W0:Y:S07]  /*0010*/  S2R R0, SR_TID.X ;  /* 0x0000000000007919 */ /* 0x000e2e0000002100 */
[----:B------:R-:W0:Y:S01]  /*0020*/  S2UR UR4, SR_CTAID.X ;  /* 0x00000000000479c3 */ /* 0x000e220000002500 */
[----:B------:R-:W1:Y:S07]  /*0030*/  LDCU UR5, c[0x0][0x394] ;  /* 0x00007280ff0577ac */ /* 0x000e6e0008000800 */
[----:B------:R-:W0:Y:S02]  /*0040*/  LDC R5, c[0x0][0x360] ;  /* 0x0000d800ff057b82 */ /* 0x000e240000000800 */
[----:B0-----:R-:W-:-:S05]  /*0050*/  IMAD R5, R5, UR4, R0 ;  /* 0x0000000405057c24 */ /* 0x001fca000f8e0200 */
[----:B-1----:R-:W-:-:S13]  /*0060*/  ISETP.GE.U32.AND P0, PT, R5, UR5, PT ;  /* 0x0000000505007c0c */ /* 0x002fda000bf06070 */
[----:B------:R-:W-:Y:S05]  /*0070*/  @P0 EXIT ;  /* 0x000000000000094d */ /* 0x000fea0003800000 */
[----:B------:R-:W0:Y:S01]  /*0080*/  LDCU UR4, c[0x0][0x390] ;  /* 0x00007200ff0477ac */ /* 0x000e220008000800 */
[----:B------:R-:W1:Y:S01]  /*0090*/  LDC.64 R6, c[0x0][0x388] ;  /* 0x0000e200ff067b82 */ /* 0x000e620000000a00 */
[----:B------:R-:W-:Y:S01]  /*00a0*/  BSSY.RECONVERGENT B0, `(.L_x_57) ;  /* 0x0000010000007945 */ /* 0x000fe20003800200 */
[----:B------:R-:W-:Y:S01]  /*00b0*/  CS2R R2, SRZ ;  /* 0x0000000000027805 */ /* 0x000fe2000001ff00 */
[----:B------:R-:W2:Y:S01]  /*00c0*/  LDCU.64 UR6, c[0x0][0x358] ;  /* 0x00006b00ff0677ac */ /* 0x000ea20008000a00 */
[----:B0-----:R-:W-:-:S06]  /*00d0*/  UIMAD UR4, UR5, UR4, URZ ;  /* 0x00000004050472a4 */ /* 0x001fcc000f8e02ff */
[C---:B------:R-:W-:Y:S01]  /*00e0*/  ISETP.GE.U32.AND P0, PT, R5.reuse, UR4, PT ;  /* 0x0000000405007c0c */ /* 0x040fe2000bf06070 */
[----:B-1----:R-:W-:-:S12]  /*00f0*/  IMAD.WIDE.U32 R6, R5, 0x8, R6 ;  /* 0x0000000805067825 */ /* 0x002fd800078e0006 */
[----:B--2---:R-:W-:Y:S05]  /*0100*/  @P0 BRA `(.L_x_58) ;  /* 0x0000000000240947 */ /* 0x004fea0003800000 */
[----:B------:R-:W0:Y:S01]  /*0110*/  LDC.64 R8, c[0x0][0x380] ;  /* 0x0000e000ff087b82 */ /* 0x000e220000000a00 */
[----:B------:R-:W-:Y:S01]  /*0120*/  IMAD.MOV.U32 R11, RZ, RZ, R5 ;  /* 0x000000ffff0b7224 */ /* 0x000fe200078e0005 */
[----:B------:R-:W-:-:S07]  /*0130*/  CS2R R2, SRZ ;  /* 0x0000000000027805 */ /* 0x000fce000001ff00 */
.L_x_59:
[----:B0-----:R-:W-:-:S06]  /*0140*/  IMAD.WIDE.U32 R4, R11, 0x8, R8 ;  /* 0x000000080b047825 */ /* 0x001fcc00078e0008 */
[----:B------:R-:W2:Y:S01]  /*0150*/  LDG.E.64 R4, desc[UR6][R4.64] ;  /* 0x0000000604047981 */ /* 0x000ea2000c1e1b00 */
[----:B------:R-:W-:-:S05]  /*0160*/  VIADD R11, R11, UR5 ;  /* 0x000000050b0b7c36 */ /* 0x000fca0008000000 */
[----:B------:R-:W-:Y:S01]  /*0170*/  ISETP.GE.U32.AND P0, PT, R11, UR4, PT ;  /* 0x000000040b007c0c */ /* 0x000fe2000bf06070 */
[----:B--2---:R-:W-:-:S12]  /*0180*/  DADD R2, R4, R2 ;  /* 0x0000000004027229 */ /* 0x004fd80000000002 */
[----:B------:R-:W-:Y:S05]  /*0190*/  @!P0 BRA `(.L_x_59) ;  /* 0xfffffffc00e88947 */ /* 0x000fea000383ffff */
.L_x_58:
[----:B------:R-:W-:Y:S05]  /*01a0*/  BSYNC.RECONVERGENT B0 ;  /* 0x0000000000007941 */ /* 0x000fea0003800200 */
.L_x_57:
[----:B------:R-:W-:Y:S01]  /*01b0*/  STG.E.64 desc[UR6][R6.64], R2 ;  /* 0x0000000206007986 */ /* 0x000fe2000c101b06 */
[----:B------:R-:W-:Y:S05]  /*01c0*/  EXIT ;  /* 0x000000000000794d */ /* 0x000fea0003800000 */
.L_x_60:
        /* <DEDUP_REMOVED lines=11> */
.L_x_222:


//--------------------- .text.reduce_row          --------------------------
	.section	.text.reduce_row,"ax",@progbits
	.align	128
        .global         reduce_row
        .type           reduce_row,@function
        .size           reduce_row,(.L_x_223 - reduce_row)
        .other          reduce_row,@"STO_CUDA_ENTRY STV_DEFAULT"
reduce_row:
.text.reduce_row:
[----:B------:R-:W-:Y:S01]  /*0000*/  LDC R1, c[0x0][0x37c] ;  /* 0x0000df00ff017b82 */ /* 0x000fe20000000800 */
[----:B------:R-:W0:Y:S01]  /*0010*/  S2R R0, SR_CTAID.X ;  /* 0x0000000000007919 */ /* 0x000e220000002500 */
[----:B------:R-:W0:Y:S02]  /*0020*/  LDCU UR4, c[0x0][0x390] ;  /* 0x00007200ff0477ac */ /* 0x000e240008000800 */
[----:B0-----:R-:W-:-:S13]  /*0030*/  ISETP.GE.U32.AND P0, PT, R0, UR4, PT ;  /* 0x0000000400007c0c */ /* 0x001fda000bf06070 */
[----:B------:R-:W-:Y:S05]  /*0040*/  @P0 EXIT ;  /* 0x000000000000094d */ /* 0x000fea0003800000 */
[----:B------:R-:W0:Y:S01]  /*0050*/  S2R R4, SR_TID.X ;  /* 0x0000000000047919 */ /* 0x000e220000002100 */
[----:B------:R-:W0:Y:S01]  /*0060*/  LDCU UR4, c[0x0][0x394] ;  /* 0x00007280ff0477ac */ /* 0x000e220008000800 */
[----:B------:R-:W-:Y:S01]  /*0070*/  BSSY.RECONVERGENT B0, `(.L_x_61) ;  /* 0x0000010000007945 */ /* 0x000fe20003800200 */
[----:B------:R-:W-:Y:S01]  /*0080*/  CS2R R2, SRZ ;  /* 0x0000000000027805 */ /* 0x000fe2000001ff00 */
[----:B------:R-:W1:Y:S01]  /*0090*/  LDCU.64 UR6, c[0x0][0x358] ;  /* 0x00006b00ff0677ac */ /* 0x000e620008000a00 */
[----:B0-----:R-:W-:-:S13]  /*00a0*/  ISETP.GE.U32.AND P0, PT, R4, UR4, PT ;  /* 0x0000000404007c0c */ /* 0x001fda000bf06070 */
[----:B-1----:R-:W-:Y:S05]  /*00b0*/  @P0 BRA `(.L_x_62) ;  /* 0x00000000002c0947 */ /* 0x002fea0003800000 */
[----:B------:R-:W0:Y:S01]  /*00c0*/  LDC R10, c[0x0][0x360] ;  /* 0x0000d800ff0a7b82 */ /* 0x000e220000000800 */
[----:B------:R-:W-:Y:S01]  /*00d0*/  IMAD.MOV.U32 R5, RZ, RZ, R4 ;  /* 0x000000ffff057224 */ /* 0x000fe200078e0004 */
[----:B------:R-:W-:-:S06]  /*00e0*/  CS2R R2, SRZ ;  /* 0x0000000000027805 */ /* 0x000fcc000001ff00 */
[----:B------:R-:W1:Y:S02]  /*00f0*/  LDC.64 R8, c[0x0][0x380] ;  /* 0x0000e000ff087b82 */ /* 0x000e640000000a00 */
.L_x_63:
[----:B------:R-:W-:-:S04]  /*0100*/  IMAD R7, R0, UR4, R5 ;  /* 0x0000000400077c24 */ /* 0x000fc8000f8e0205 */
[----:B-1----:R-:W-:-:S06]  /*0110*/  IMAD.WIDE.U32 R6, R7, 0x8, R8 ;  /* 0x0000000807067825 */ /* 0x002fcc00078e0008 */
[----:B------:R-:W2:Y:S01]  /*0120*/  LDG.E.64 R6, desc[UR6][R6.64] ;  /* 0x0000000606067981 */ /* 0x000ea2000c1e1b00 */
[----:B0-----:R-:W-:-:S05]  /*0130*/  IMAD.IADD R5, R10, 0x1, R5 ;  /* 0x000000010a057824 */ /* 0x001fca00078e0205 */
[----:B------:R-:W-:Y:S01]  /*0140*/  ISETP.GE.U32.AND P0, PT, R5, UR4, PT ;  /* 0x0000000405007c0c */ /* 0x000fe2000bf06070 */
[----:B--2---:R-:W-:-:S12]  /*0150*/  DADD R2, R6, R2 ;  /* 0x0000000006027229 */ /* 0x004fd80000000002 */
[----:B------:R-:W-:Y:S05]  /*0160*/  @!P0 BRA `(.L_x_63) ;  /* 0xfffffffc00e48947 */ /* 0x000fea000383ffff */
.L_x_62:
[----:B------:R-:W-:Y:S05]  /*0170*/  BSYNC.RECONVERGENT B0 ;  /* 0x0000000000007941 */ /* 0x000fea0003800200 */
.L_x_61:
[----:B------:R-:W0:Y:S01]  /*0180*/  S2UR UR5, SR_CgaCtaId ;  /* 0x00000000000579c3 */ /* 0x000e220000008800 */
[----:B------:R-:W-:-:S07]  /*0190*/  UMOV UR4, 0x400 ;  /* 0x0000040000047882 */ /* 0x000fce0000000000 */
[----:B------:R-:W1:Y:S01]  /*01a0*/  LDC R8, c[0x0][0x360] ;  /* 0x0000d800ff087b82 */ /* 0x000e620000000800 */
[----:B0-----:R-:W-:-:S06]  /*01b0*/  ULEA UR4, UR5, UR4, 0x18 ;  /* 0x0000000405047291 */ /* 0x001fcc000f8ec0ff */
[----:B------:R-:W-:Y:S02]  /*01c0*/  LEA R5, R4, UR4, 0x3 ;  /* 0x0000000404057c11 */ /* 0x000fe4000f8e18ff */
[----:B-1----:R-:W-:-:S03]  /*01d0*/  ISETP.GE.U32.AND P0, PT, R8, 0x200, PT ;  /* 0x000002000800780c */ /* 0x002fc60003f06070 */
[----:B------:R0:W-:Y:S01]  /*01e0*/  STS.64 [R5], R2 ;  /* 0x0000000205007388 */ /* 0x0001e20000000a00 */
[----:B------:R-:W-:Y:S09]  /*01f0*/  BAR.SYNC.DEFER_BLOCKING 0x0 ;  /* 0x0000000000007b1d */ /* 0x000ff20000010000 */
[----:B0-----:R-:W-:Y:S05]  /*0200*/  @!P0 BRA `(.L_x_64) ;  /* 0x0000000000188947 */ /* 0x001fea0003800000 */
[----:B------:R-:W-:-:S13]  /*0210*/  ISETP.GT.U32.AND P0, PT, R4, 0xff, PT ;  /* 0x000000ff0400780c */ /* 0x000fda0003f04070 */
[----:B------:R-:W0:Y:S02]  /*0220*/  @!P0 LDS.64 R6, [R5+0x800] ;  /* 0x0008000005068984 */ /* 0x000e240000000a00 */
[----:B0-----:R-:W-:-:S07]  /*0230*/  @!P0 DADD R2, R2, R6 ;  /* 0x0000000002028229 */ /* 0x001fce0000000006 */
[----:B------:R0:W-:Y:S01]  /*0240*/  @!P0 STS.64 [R5], R2 ;  /* 0x0000000205008388 */ /* 0x0001e20000000a00 */
[----:B------:R-:W-:Y:S06]  /*0250*/  BAR.SYNC.DEFER_BLOCKING 0x0 ;  /* 0x0000000000007b1d */ /* 0x000fec0000010000 */
[----:B------:R-:W-:Y:S05]  /*0260*/  BRA `(.L_x_65) ;  /* 0x0000000000087947 */ /* 0x000fea0003800000 */
.L_x_64:
[----:B------:R-:W-:-:S13]  /*0270*/  ISETP.GE.U32.AND P0, PT, R8, 0x100, PT ;  /* 0x000001000800780c */ /* 0x000fda0003f06070 */
[----:B------:R-:W-:Y:S05]  /*0280*/  @!P0 BRA `(.L_x_66) ;  /* 0x0000000000188947 */ /* 0x000fea0003800000 */
.L_x_65:
[----:B------:R-:W-:-:S13]  /*0290*/  ISETP.GT.U32.AND P0, PT, R4, 0x7f, PT ;  /* 0x0000007f0400780c */ /* 0x000fda0003f04070 */
[----:B------:R-:W0:Y:S02]  /*02a0*/  @!P0 LDS.64 R6, [R5+0x400] ;  /* 0x0004000005068984 */ /* 0x000e240000000a00 */
[----:B0-----:R-:W-:-:S07]  /*02b0*/  @!P0 DADD R2, R2, R6 ;  /* 0x0000000002028229 */ /* 0x001fce0000000006 */
[----:B------:R0:W-:Y:S01]  /*02c0*/  @!P0 STS.64 [R5], R2 ;  /* 0x0000000205008388 */ /* 0x0001e20000000a00 */
[----:B------:R-:W-:Y:S06]  /*02d0*/  BAR.SYNC.DEFER_BLOCKING 0x0 ;  /* 0x0000000000007b1d */ /* 0x000fec0000010000 */
[----:B------:R-:W-:Y:S05]  /*02e0*/  BRA `(.L_x_67) ;  /* 0x0000000000087947 */ /* 0x000fea0003800000 */
.L_x_66:
[----:B------:R-:W-:-:S13]  /*02f0*/  ISETP.GE.U32.AND P0, PT, R8, 0x80, PT ;  /* 0x000000800800780c */ /* 0x000fda0003f06070 */
[----:B------:R-:W-:Y:S05]  /*0300*/  @!P0 BRA `(.L_x_68) ;  /* 0x0000000000148947 */ /* 0x000fea0003800000 */
.L_x_67:
[----:B------:R-:W-:-:S13]  /*0310*/  ISETP.GT.U32.AND P0, PT, R4, 0x3f, PT ;  /* 0x0000003f0400780c */ /* 0x000fda0003f04070 */
[----:B------:R-:W0:Y:S02]  /*0320*/  @!P0 LDS.64 R6, [R5+0x200] ;  /* 0x0002000005068984 */ /* 0x000e240000000a00 */
[----:B0-----:R-:W-:-:S07]  /*0330*/  @!P0 DADD R2, R2, R6 ;  /* 0x0000000002028229 */ /* 0x001fce0000000006 */
[----:B------:R0:W-:Y:S01]  /*0340*/  @!P0 STS.64 [R5], R2 ;  /* 0x0000000205008388 */ /* 0x0001e20000000a00 */
[----:B------:R-:W-:Y:S06]  /*0350*/  BAR.SYNC.DEFER_BLOCKING 0x0 ;  /* 0x0000000000007b1d */ /* 0x000fec0000010000 */
.L_x_68:
[----:B------:R-:W-:-:S13]  /*0360*/  ISETP.GT.U32.AND P0, PT, R4, 0x1f, PT ;  /* 0x0000001f0400780c */ /* 0x000fda0003f04070 */
[----:B------:R-:W-:Y:S05]  /*0370*/  @P0 EXIT ;  /* 0x000000000000094d */ /* 0x000fea0003800000 */
[----:B------:R-:W-:-:S13]  /*0380*/  ISETP.GE.U32.AND P0, PT, R8, 0x40, PT ;  /* 0x000000400800780c */ /* 0x000fda0003f06070 */
[----:B------:R-:W0:Y:S02]  /*0390*/  @P0 LDS.64 R6, [R5+0x100] ;  /* 0x0001000005060984 */ /* 0x000e240000000a00 */
[----:B0-----:R-:W-:-:S07]  /*03a0*/  @P0 DADD R2, R2, R6 ;  /* 0x0000000002020229 */ /* 0x001fce0000000006 */
[----:B------:R0:W-:Y:S01]  /*03b0*/  @P0 STS.64 [R5], R2 ;  /* 0x0000000205000388 */ /* 0x0001e20000000a00 */
[----:B------:R-:W-:Y:S05]  /*03c0*/  @P0 BRA `(.L_x_69) ;  /* 0x0000000000080947 */ /* 0x000fea0003800000 */
[----:B------:R-:W-:-:S13]  /*03d0*/  ISETP.GE.U32.AND P0, PT, R8, 0x20, PT ;  /* 0x000000200800780c */ /* 0x000fda0003f06070 */
[----:B------:R-:W-:Y:S05]  /*03e0*/  @!P0 BRA `(.L_x_70) ;  /* 0x0000000000108947 */ /* 0x000fea0003800000 */
.L_x_69:
[----:B------:R-:W0:Y:S02]  /*03f0*/  LDS.64 R6, [R5+0x80] ;  /* 0x0000800005067984 */ /* 0x000e240000000a00 */
[----:B0-----:R-:W-:-:S07]  /*0400*/  DADD R2, R6, R2 ;  /* 0x0000000006027229 */ /* 0x001fce0000000002 */
[----:B------:R0:W-:Y:S01]  /*0410*/  STS.64 [R5], R2 ;  /* 0x0000000205007388 */ /* 0x0001e20000000a00 */
[----:B------:R-:W-:Y:S05]  /*0420*/  BRA `(.L_x_71) ;  /* 0x0000000000087947 */ /* 0x000fea0003800000 */
.L_x_70:
[----:B------:R-:W-:-:S13]  /*0430*/  ISETP.GE.U32.AND P0, PT, R8, 0x10, PT ;  /* 0x000000100800780c */ /* 0x000fda0003f06070 */
[----:B------:R-:W-:Y:S05]  /*0440*/  @!P0 BRA `(.L_x_72) ;  /* 0x0000000000108947 */ /* 0x000fea0003800000 */
.L_x_71:
[----:B------:R-:W0:Y:S02]  /*0450*/  LDS.64 R6, [R5+0x40] ;  /* 0x0000400005067984 */ /* 0x000e240000000a00 */
[----:B0-----:R-:W-:-:S07]  /*0460*/  DADD R2, R6, R2 ;  /* 0x0000000006027229 */ /* 0x001fce0000000002 */
[----:B------:R0:W-:Y:S01]  /*0470*/  STS.64 [R5], R2 ;  /* 0x0000000205007388 */ /* 0x0001e20000000a00 */
[----:B------:R-:W-:Y:S05]  /*0480*/  BRA `(.L_x_73) ;  /* 0x0000000000087947 */ /* 0x000fea0003800000 */
.L_x_72:
[----:B------:R-:W-:-:S13]  /*0490*/  ISETP.GE.U32.AND P0, PT, R8, 0x8, PT ;  /* 0x000000080800780c */ /* 0x000fda0003f06070 */
[----:B------:R-:W-:Y:S05]  /*04a0*/  @!P0 BRA `(.L_x_74) ;  /* 0x0000000000108947 */ /* 0x000fea0003800000 */
.L_x_73:
[----:B------:R-:W0:Y:S02]  /*04b0*/  LDS.64 R6, [R5+0x20] ;  /* 0x0000200005067984 */ /* 0x000e240000000a00 */
[----:B0-----:R-:W-:-:S07]  /*04c0*/  DADD R2, R6, R2 ;  /* 0x0000000006027229 */ /* 0x001fce0000000002 */
[----:B------:R0:W-:Y:S01]  /*04d0*/  STS.64 [R5], R2 ;  /* 0x0000000205007388 */ /* 0x0001e20000000a00 */
[----:B------:R-:W-:Y:S05]  /*04e0*/  BRA `(.L_x_75) ;  /* 0x0000000000087947 */ /* 0x000fea0003800000 */
.L_x_74:
[----:B------:R-:W-:-:S13]  /*04f0*/  ISETP.GE.U32.AND P0, PT, R8, 0x4, PT ;  /* 0x000000040800780c */ /* 0x000fda0003f06070 */
[----:B------:R-:W-:Y:S05]  /*0500*/  @!P0 BRA `(.L_x_76) ;  /* 0x0000000000108947 */ /* 0x000fea0003800000 */
.L_x_75:
[----:B------:R-:W0:Y:S02]  /*0510*/  LDS.64 R6, [R5+0x10] ;  /* 0x0000100005067984 */ /* 0x000e240000000a00 */
[----:B0-----:R-:W-:-:S07]  /*0520*/  DADD R2, R6, R2 ;  /* 0x0000000006027229 */ /* 0x001fce0000000002 */
[----:B------:R0:W-:Y:S01]  /*0530*/  STS.64 [R5], R2 ;  /* 0x0000000205007388 */ /* 0x0001e20000000a00 */
[----:B------:R-:W-:Y:S05]  /*0540*/  BRA `(.L_x_77) ;  /* 0x0000000000087947 */ /* 0x000fea0003800000 */
.L_x_76:
[----:B------:R-:W-:-:S13]  /*0550*/  ISETP.GE.U32.AND P0, PT, R8, 0x2, PT ;  /* 0x000000020800780c */ /* 0x000fda0003f06070 */
[----:B------:R-:W-:Y:S05]  /*0560*/  @!P0 BRA `(.L_x_78) ;  /* 0x00000000000c8947 */ /* 0x000fea0003800000 */
.L_x_77:
[----:B------:R-:W1:Y:S02]  /*0570*/  LDS.64 R6, [R5+0x8] ;  /* 0x0000080005067984 */ /* 0x000e640000000a00 */
[----:B-1----:R-:W-:-:S07]  /*0580*/  DADD R6, R6, R2 ;  /* 0x0000000006067229 */ /* 0x002fce0000000002 */
[----:B------:R1:W-:Y:S04]  /*0590*/  STS.64 [R5], R6 ;  /* 0x0000000605007388 */ /* 0x0003e80000000a00 */
.L_x_78:
[----:B------:R-:W-:-:S13]  /*05a0*/  ISETP.NE.AND P0, PT, R4, RZ, PT ;  /* 0x000000ff0400720c */ /* 0x000fda0003f05270 */
[----:B------:R-:W-:Y:S05]  /*05b0*/  @P0 EXIT ;  /* 0x000000000000094d */ /* 0x000fea0003800000 */
[----:B0-----:R-:W0:Y:S01]  /*05c0*/  LDS.64 R2, [UR4] ;  /* 0x00000004ff027984 */ /* 0x001e220008000a00 */
[----:B-1----:R-:W1:Y:S02]  /*05d0*/  LDC.64 R4, c[0x0][0x388] ;  /* 0x0000e200ff047b82 */ /* 0x002e640000000a00 */
[----:B-1----:R-:W-:-:S05]  /*05e0*/  IMAD.WIDE.U32 R4, R0, 0x8, R4 ;  /* 0x0000000800047825 */ /* 0x002fca00078e0004 */
[----:B0-----:R-:W-:Y:S01]  /*05f0*/  STG.E.64 desc[UR6][R4.64], R2 ;  /* 0x0000000204007986 */ /* 0x001fe2000c101b06 */
[----:B------:R-:W-:Y:S05]  /*0600*/  EXIT ;  /* 0x000000000000794d */ /* 0x000fea0003800000 */
.L_x_79:
        /* <DEDUP_REMOVED lines=15> */
.L_x_223:


//--------------------- .text.fill                --------------------------
	.section	.text.fill,"ax",@progbits
	.align	128
        .global         fill
        .type           fill,@function
        .size           fill,(.L_x_224 - fill)
        .other          fill,@"STO_CUDA_ENTRY STV_DEFAULT"
fill:
.text.fill:
[----:B------:R-:W-:Y:S01]  /*0000*/  LDC R1, c[0x0][0x37c] ;  /* 0x0000df00ff017b82 */ /* 0x000fe20000000800 */
[----:B------:R-:W0:Y:S07]  /*0010*/  S2R R0, SR_TID.X ;  /* 0x0000000000007919 */ /* 0x000e2e0000002100 */
[----:B------:R-:W0:Y:S01]  /*0020*/  S2UR UR4, SR_CTAID.X ;  /* 0x00000000000479c3 */ /* 0x000e220000002500 */
[----:B------:R-:W1:Y:S07]  /*0030*/  LDCU UR5, c[0x0][0x390] ;  /* 0x00007200ff0577ac */ /* 0x000e6e0008000800 */
[----:B------:R-:W0:Y:S02]  /*0040*/  LDC R7, c[0x0][0x360] ;  /* 0x0000d800ff077b82 */ /* 0x000e240000000800 */
[----:B0-----:R-:W-:-:S05]  /*0050*/  IMAD R7, R7, UR4, R0 ;  /* 0x0000000407077c24 */ /* 0x001fca000f8e0200 */
[----:B-1----:R-:W-:-:S13]  /*0060*/  ISETP.GE.AND P0, PT, R7, UR5, PT ;  /* 0x0000000507007c0c */ /* 0x002fda000bf06270 */
[----:B------:R-:W-:Y:S05]  /*0070*/  @P0 EXIT ;  /* 0x000000000000094d */ /* 0x000fea0003800000 */
[----:B------:R-:W0:Y:S01]  /*0080*/  LDC.64 R2, c[0x0][0x380] ;  /* 0x0000e000ff027b82 */ /* 0x000e220000000a00 */
[----:B------:R-:W1:Y:S07]  /*0090*/  LDCU.64 UR4, c[0x0][0x358] ;  /* 0x00006b00ff0477ac */ /* 0x000e6e0008000a00 */
[----:B------:R-:W1:Y:S01]  /*00a0*/  LDC.64 R4, c[0x0][0x388] ;  /* 0x0000e200ff047b82 */ /* 0x000e620000000a00 */
[----:B0-----:R-:W-:-:S05]  /*00b0*/  IMAD.WIDE R2, R7, 0x8, R2 ;  /* 0x0000000807027825 */ /* 0x001fca00078e0202 */
[----:B-1----:R-:W-:Y:S01]  /*00c0*/  STG.E.64 desc[UR4][R2.64], R4 ;  /* 0x0000000402007986 */ /* 0x002fe2000c101b04 */
[----:B------:R-:W-:Y:S05]  /*00d0*/  EXIT ;  /* 0x000000000000794d */ /* 0x000fea0003800000 */
.L_x_80:
        /* <DEDUP_REMOVED lines=10> */
.L_x_224:


//--------------------- .text.binCellScalarOp     --------------------------
	.section	.text.binCellScalarOp,"ax",@progbits
	.align	128
        .global         binCellScalarOp
        .type           binCellScalarOp,@function
        .size           binCellScalarOp,(.L_x_216 - binCellScalarOp)
        .other          binCellScalarOp,@"STO_CUDA_ENTRY STV_DEFAULT"
binCellScalarOp:
.text.binCellScalarOp:
[----:B------:R-:W-:Y:S01]  /*0000*/  LDC R1, c[0x0][0x37c] ;  /* 0x0000df00ff017b82 */ /* 0x000fe20000000800 */
[----:B------:R-:W0:Y:S07]  /*0010*/  S2R R3, SR_TID.X ;  /* 0x0000000000037919 */ /* 0x000e2e0000002100 */
[----:B------:R-:W0:Y:S01]  /*0020*/  S2UR UR6, SR_CTAID.X ;  /* 0x00000000000679c3 */ /* 0x000e220000002500 */
[----:B------:R-:W1:Y:S01]  /*0030*/  LDCU.64 UR4, c[0x0][0x398] ;  /* 0x00007300ff0477ac */ /* 0x000e620008000a00 */
[----:B------:R-:W2:Y:S06]  /*0040*/  S2R R5, SR_TID.Y ;  /* 0x0000000000057919 */ /* 0x000eac0000002200 */
[----:B------:R-:W0:Y:S08]  /*0050*/  LDC R2, c[0x0][0x360] ;  /* 0x0000d800ff027b82 */ /* 0x000e300000000800 */
[----:B------:R-:W2:Y:S01]  /*0060*/  S2UR UR7, SR_CTAID.Y ;  /* 0x00000000000779c3 */ /* 0x000ea20000002600 */
[----:B-1----:R-:W-:-:S07]  /*0070*/  UIMAD UR4, UR5, UR4, URZ ;  /* 0x00000004050472a4 */ /* 0x002fce000f8e02ff */
[----:B------:R-:W2:Y:S01]  /*0080*/  LDC R0, c[0x0][0x364] ;  /* 0x0000d900ff007b82 */ /* 0x000ea20000000800 */
[----:B0-----:R-:W-:Y:S02]  /*0090*/  IMAD R2, R2, UR6, R3 ;  /* 0x0000000602027c24 */ /* 0x001fe4000f8e0203 */
[----:B--2---:R-:W-:-:S04]  /*00a0*/  IMAD R3, R0, UR7, R5 ;  /* 0x0000000700037c24 */ /* 0x004fc8000f8e0205 */
[----:B------:R-:W-:-:S05]  /*00b0*/  IMAD R2, R2, UR5, R3 ;  /* 0x0000000502027c24 */ /* 0x000fca000f8e0203 */
[----:B------:R-:W-:-:S13]  /*00c0*/  ISETP.GE.AND P0, PT, R2, UR4, PT ;  /* 0x0000000402007c0c */ /* 0x000fda000bf06270 */
[----:B------:R-:W-:Y:S05]  /*00d0*/  @P0 EXIT ;  /* 0x000000000000094d */ /* 0x000fea0003800000 */
[----:B------:R-:W0:Y:S01]  /*00e0*/  LDCU UR4, c[0x0][0x3a4] ;  /* 0x00007480ff0477ac */ /* 0x000e220008000800 */
[----:B------:R-:W1:Y:S01]  /*00f0*/  LDCU.64 UR8, c[0x0][0x358] ;  /* 0x00006b00ff0877ac */ /* 0x000e620008000a00 */
[----:B0-----:R-:W-:-:S09]  /*0100*/  UISETP.NE.AND UP0, UPT, UR4, URZ, UPT ;  /* 0x000000ff0400728c */ /* 0x001fd2000bf05270 */
[----:B-1----:R-:W-:Y:S05]  /*0110*/  BRA.U !UP0, `(.L_x_81) ;  /* 0x0000000d08447547 */ /* 0x002fea000b800000 */
[----:B------:R-:W0:Y:S08]  /*0120*/  LDC.64 R24, c[0x0][0x380] ;  /* 0x0000e000ff187b82 */ /* 0x000e300000000a00 */
[----:B------:R-:W1:Y:S01]  /*0130*/  LDC R0, c[0x0][0x3a0] ;  /* 0x0000e800ff007b82 */ /* 0x000e620000000800 */
[----:B0-----:R-:W-:-:S06]  /*0140*/  IMAD.WIDE R24, R2, 0x8, R24 ;  /* 0x0000000802187825 */ /* 0x001fcc00078e0218 */
[----:B------:R-:W5:Y:S01]  /*0150*/  LDG.E.64 R24, desc[UR8][R24.64] ;  /* 0x0000000818187981 */ /* 0x000f62000c1e1b00 */
[----:B------:R-:W-:Y:S01]  /*0160*/  IMAD.MOV.U32 R4, RZ, RZ, 0x0 ;  /* 0x00000000ff047424 */ /* 0x000fe200078e00ff */
[----:B-1----:R-:W-:Y:S01]  /*0170*/  ISETP.GT.AND P0, PT, R0, 0x5, PT ;  /* 0x000000050000780c */ /* 0x002fe20003f04270 */
[----:B------:R-:W-:-:S12]  /*0180*/  IMAD.MOV.U32 R5, RZ, RZ, -0x3f70c800 ;  /* 0xc08f3800ff057424 */ /* 0x000fd800078e00ff */
[----:B------:R-:W-:Y:S05]  /*0190*/  @P0 BRA `(.L_x_82) ;  /* 0x0000000800140947 */ /* 0x000fea0003800000 */
[----:B------:R-:W-:-:S13]  /*01a0*/  ISETP.GT.AND P0, PT, R0, 0x2, PT ;  /* 0x000000020000780c */ /* 0x000fda0003f04270 */
[----:B------:R-:W-:Y:S05]  /*01b0*/  @P0 BRA `(.L_x_83) ;  /* 0x0000000000380947 */ /* 0x000fea0003800000 */
[----:B------:R-:W-:-:S05]  /*01c0*/  VIMNMX.U32 R0, PT, PT, R0, 0x3, PT ;  /* 0x0000000300007848 */ /* 0x000fca0003fe0000 */
[----:B------:R-:W-:-:S04]  /*01d0*/  IMAD.SHL.U32 R0, R0, 0x4, RZ ;  /* 0x0000000400007824 */ /* 0x000fc800078e00ff */
[----:B------:R-:W0:Y:S02]  /*01e0*/  LDC R6, c[0x2][R0] ;  /* 0x0080000000067b82 */ /* 0x000e240000000800 */
[----:B0-----:R-:W-:-:S04]  /*01f0*/  SHF.R.S32.HI R7, RZ, 0x1f, R6 ;  /* 0x0000001fff077819 */ /* 0x001fc80000011406 */
.L_x_146:
[----:B------:R-:W-:Y:S05]  /*0200*/  BRX R6 -0x210                                                   (*"BRANCH_TARGETS .L_x_147,.L_x_148,.L_x_149,.L_x_84"*) ;  /* 0xfffffffc067c7949 */ /* 0x000fea000383ffff */
.L_x_149:
[----:B------:R-:W0:Y:S02]  /*0210*/  LDCU.64 UR4, c[0x0][0x388] ;  /* 0x00007100ff0477ac */ /* 0x000e240008000a00 */
[----:B0----5:R-:W-:Y:S01]  /*0220*/  DMUL R4, R24, UR4 ;  /* 0x0000000418047c28 */ /* 0x021fe20008000000 */
[----:B------:R-:W-:Y:S10]  /*0230*/  BRA `(.L_x_84) ;  /* 0x0000000800ec7947 */ /* 0x000ff40003800000 */
.L_x_147:
[----:B------:R-:W0:Y:S02]  /*0240*/  LDCU.64 UR4, c[0x0][0x388] ;  /* 0x00007100ff0477ac */ /* 0x000e240008000a00 */
[----:B0----5:R-:W-:Y:S01]  /*0250*/  DADD R4, R24, UR4 ;  /* 0x0000000418047e29 */ /* 0x021fe20008000000 */
[----:B------:R-:W-:Y:S10]  /*0260*/  BRA `(.L_x_84) ;  /* 0x0000000800e07947 */ /* 0x000ff40003800000 */
.L_x_148:
[----:B------:R-:W0:Y:S02]  /*0270*/  LDCU.64 UR4, c[0x0][0x388] ;  /* 0x00007100ff0477ac */ /* 0x000e240008000a00 */
[----:B0----5:R-:W-:Y:S01]  /*0280*/  DADD R4, -R24, UR4 ;  /* 0x0000000418047e29 */ /* 0x021fe20008000100 */
[----:B------:R-:W-:Y:S10]  /*0290*/  BRA `(.L_x_84) ;  /* 0x0000000800d47947 */ /* 0x000ff40003800000 */
.L_x_83:
[----:B------:R-:W-:-:S05]  /*02a0*/  IMAD.MOV.U32 R3, RZ, RZ, -0x3 ;  /* 0xfffffffdff037424 */ /* 0x000fca00078e00ff */
[----:B------:R-:W-:-:S05]  /*02b0*/  VIADDMNMX.U32 R0, R0, R3, 0x3, PT ;  /* 0x0000000300007446 */ /* 0x000fca0003800003 */
[----:B------:R-:W-:-:S04]  /*02c0*/  IMAD.SHL.U32 R0, R0, 0x4, RZ ;  /* 0x0000000400007824 */ /* 0x000fc800078e00ff */
[----:B------:R-:W0:Y:S02]  /*02d0*/  LDC R6, c[0x2][R0+0x10] ;  /* 0x0080040000067b82 */ /* 0x000e240000000800 */
[----:B0-----:R-:W-:-:S04]  /*02e0*/  SHF.R.S32.HI R7, RZ, 0x1f, R6 ;  /* 0x0000001fff077819 */ /* 0x001fc80000011406 */
.L_x_151:
[----:B------:R-:W-:Y:S05]  /*02f0*/  BRX R6 -0x300                                                   (*"BRANCH_TARGETS .L_x_152,.L_x_153,.L_x_154,.L_x_84"*) ;  /* 0xfffffffc06407949 */ /* 0x000fea000383ffff */
.L_x_154:
[----:B------:R-:W0:Y:S01]  /*0300*/  LDCU.64 UR4, c[0x0][0x388] ;  /* 0x00007100ff0477ac */ /* 0x000e220008000a00 */
[----:B------:R-:W-:Y:S01]  /*0310*/  IMAD.MOV.U32 R4, RZ, RZ, RZ ;  /* 0x000000ffff047224 */ /* 0x000fe200078e00ff */
[----:B0----5:R-:W-:-:S06]  /*0320*/  DSETP.GT.AND P0, PT, R24, UR4, PT ;  /* 0x0000000418007e2a */ /* 0x021fcc000bf04000 */
[----:B------:R-:W-:Y:S01]  /*0330*/  FSEL R5, RZ, 1.875, !P0 ;  /* 0x3ff00000ff057808 */ /* 0x000fe20004000000 */
[----:B------:R-:W-:Y:S07]  /*0340*/  BRA `(.L_x_84) ;  /* 0x0000000800a87947 */ /* 0x000fee0003800000 */
.L_x_152:
[----:B-----5:R-:W0:Y:S01]  /*0350*/  MUFU.RCP64H R5, R25 ;  /* 0x0000001900057308 */ /* 0x020e220000001800 */
[----:B------:R-:W-:Y:S01]  /*0360*/  IMAD.MOV.U32 R4, RZ, RZ, 0x1 ;  /* 0x00000001ff047424 */ /* 0x000fe200078e00ff */
[----:B------:R-:W1:Y:S01]  /*0370*/  LDCU.64 UR4, c[0x0][0x388] ;  /* 0x00007100ff0477ac */ /* 0x000e620008000a00 */
[----:B------:R-:W2:Y:S01]  /*0380*/  LDC R0, c[0x0][0x38c] ;  /* 0x0000e300ff007b82 */ /* 0x000ea20000000800 */
[----:B------:R-:W-:Y:S03]  /*0390*/  BSSY.RECONVERGENT B0, `(.L_x_85) ;  /* 0x0000016000007945 */ /* 0x000fe60003800200 */
[----:B0-----:R-:W-:-:S08]  /*03a0*/  DFMA R6, -R24, R4, 1 ;  /* 0x3ff000001806742b */ /* 0x001fd00000000104 */
[----:B------:R-:W-:Y:S01]  /*03b0*/  DFMA R6, R6, R6, R6 ;  /* 0x000000060606722b */ /* 0x000fe20000000006 */
[----:B--2---:R-:W-:-:S07]  /*03c0*/  FSETP.GEU.AND P1, PT, |R0|, 6.5827683646048100446e-37, PT ;  /* 0x036000000000780b */ /* 0x004fce0003f2e200 */
[----:B------:R-:W-:-:S08]  /*03d0*/  DFMA R6, R4, R6, R4 ;  /* 0x000000060406722b */ /* 0x000fd00000000004 */
[----:B------:R-:W-:-:S08]  /*03e0*/  DFMA R4, -R24, R6, 1 ;  /* 0x3ff000001804742b */ /* 0x000fd00000000106 */
[----:B------:R-:W-:-:S08]  /*03f0*/  DFMA R4, R6, R4, R6 ;  /* 0x000000040604722b */ /* 0x000fd00000000006 */
[----:B-1----:R-:W-:-:S08]  /*0400*/  DMUL R6, R4, UR4 ;  /* 0x0000000404067c28 */ /* 0x002fd00008000000 */
[----:B------:R-:W-:-:S08]  /*0410*/  DFMA R8, -R24, R6, UR4 ;  /* 0x0000000418087e2b */ /* 0x000fd00008000106 */
[----:B------:R-:W-:-:S10]  /*0420*/  DFMA R4, R4, R8, R6 ;  /* 0x000000080404722b */ /* 0x000fd40000000006 */
[----:B------:R-:W-:-:S05]  /*0430*/  FFMA R3, RZ, R25, R5 ;  /* 0x00000019ff037223 */ /* 0x000fca0000000005 */
[----:B------:R-:W-:-:S13]  /*0440*/  FSETP.GT.AND P0, PT, |R3|, 1.469367938527859385e-39, PT ;  /* 0x001000000300780b */ /* 0x000fda0003f04200 */
[----:B------:R-:W-:Y:S05]  /*0450*/  @P0 BRA P1, `(.L_x_86) ;  /* 0x0000000000240947 */ /* 0x000fea0000800000 */
[----:B------:R-:W0:Y:S01]  /*0460*/  LDCU.64 UR4, c[0x0][0x388] ;  /* 0x00007100ff0477ac */ /* 0x000e220008000a00 */
[----:B------:R-:W-:Y:S01]  /*0470*/  IMAD.MOV.U32 R6, RZ, RZ, R24 ;  /* 0x000000ffff067224 */ /* 0x000fe200078e0018 */
[----:B------:R-:W-:Y:S01]  /*0480*/  MOV R0, 0x4d0 ;  /* 0x000004d000007802 */ /* 0x000fe20000000f00 */
[----:B------:R-:W-:Y:S02]  /*0490*/  IMAD.MOV.U32 R7, RZ, RZ, R25 ;  /* 0x000000ffff077224 */ /* 0x000fe400078e0019 */
[----:B0-----:R-:W-:Y:S02]  /*04a0*/  IMAD.U32 R8, RZ, RZ, UR4 ;  /* 0x00000004ff087e24 */ /* 0x001fe4000f8e00ff */
[----:B------:R-:W-:-:S07]  /*04b0*/  IMAD.U32 R9, RZ, RZ, UR5 ;  /* 0x00000005ff097e24 */ /* 0x000fce000f8e00ff */
[----:B------:R-:W-:Y:S05]  /*04c0*/  CALL.REL.NOINC `($__internal_0_$__cuda_sm20_div_rn_f64_full) ;  /* 0x0000001400a47944 */ /* 0x000fea0003c00000 */
[----:B------:R-:W-:Y:S02]  /*04d0*/  IMAD.MOV.U32 R4, RZ, RZ, R12 ;  /* 0x000000ffff047224 */ /* 0x000fe400078e000c */
[----:B------:R-:W-:-:S07]  /*04e0*/  IMAD.MOV.U32 R5, RZ, RZ, R13 ;  /* 0x000000ffff057224 */ /* 0x000fce00078e000d */
.L_x_86:
[----:B------:R-:W-:Y:S05]  /*04f0*/  BSYNC.RECONVERGENT B0 ;  /* 0x0000000000007941 */ /* 0x000fea0003800200 */
.L_x_85:
[----:B------:R-:W-:Y:S05]  /*0500*/  BRA `(.L_x_84) ;  /* 0x0000000800387947 */ /* 0x000fea0003800000 */
.L_x_153:
[----:B------:R-:W0:Y:S01]  /*0510*/  LDCU.64 UR4, c[0x0][0x388] ;  /* 0x00007100ff0477ac */ /* 0x000e220008000a00 */
[----:B-----5:R-:W-:-:S04]  /*0520*/  SHF.R.U32.HI R0, RZ, 0x14, R25 ;  /* 0x00000014ff007819 */ /* 0x020fc80000011619 */
[----:B------:R-:W-:-:S05]  /*0530*/  LOP3.LUT R0, R0, 0x7ff, RZ, 0xc0, !PT ;  /* 0x000007ff00007812 */ /* 0x000fca00078ec0ff */
[----:B------:R-:W-:-:S05]  /*0540*/  VIADD R3, R0, 0xfffffc0c ;  /* 0xfffffc0c00037836 */ /* 0x000fca0000000000 */
[CC--:B------:R-:W-:Y:S02]  /*0550*/  SHF.L.U32 R0, R24.reuse, R3.reuse, RZ ;  /* 0x0000000318007219 */ /* 0x0c0fe400000006ff */
[----:B------:R-:W-:Y:S01]  /*0560*/  SHF.L.U64.HI R3, R24, R3, R25 ;  /* 0x0000000318037219 */ /* 0x000fe20000010219 */
[----:B0-----:R-:W-:Y:S01]  /*0570*/  DSETP.NEU.AND P2, PT, RZ, UR4, PT ;  /* 0x00000004ff007e2a */ /* 0x001fe2000bf4d000 */
[----:B------:R-:W-:-:S04]  /*0580*/  ISETP.NE.U32.AND P1, PT, R0, RZ, PT ;  /* 0x000000ff0000720c */ /* 0x000fc80003f25070 */
[----:B------:R-:W-:-:S04]  /*0590*/  ISETP.NE.AND.EX P1, PT, R3, -0x80000000, PT, P1 ;  /* 0x800000000300780c */ /* 0x000fc80003f25310 */
[----:B------:R-:W-:-:S05]  /*05a0*/  PLOP3.LUT P0, PT, P1, PT, PT, 0x8, 0x80 ;  /* 0x000000000080781c */ /* 0x000fca0000f0e170 */
[----:B------:R-:W-:Y:S08]  /*05b0*/  @P2 BRA `(.L_x_87) ;  /* 0x0000000000202947 */ /* 0x000ff00003800000 */
[----:B------:R-:W0:Y:S01]  /*05c0*/  LDCU UR4, c[0x0][0x38c] ;  /* 0x00007180ff0477ac */ /* 0x000e220008000800 */
[----:B------:R-:W-:Y:S01]  /*05d0*/  ISETP.GE.AND P2, PT, R25, RZ, PT ;  /* 0x000000ff1900720c */ /* 0x000fe20003f46270 */
[----:B------:R-:W-:Y:S01]  /*05e0*/  DSETP.NEU.AND P0, PT, |R24|, 0.5, !P1 ;  /* 0x3fe000001800742a */ /* 0x000fe20004f0d200 */
[----:B------:R-:W-:Y:S02]  /*05f0*/  IMAD.MOV.U32 R4, RZ, RZ, RZ ;  /* 0x000000ffff047224 */ /* 0x000fe400078e00ff */
[----:B0-----:R-:W-:-:S05]  /*0600*/  IMAD.U32 R0, RZ, RZ, UR4 ;  /* 0x00000004ff007e24 */ /* 0x001fca000f8e00ff */
[----:B------:R-:W-:-:S04]  /*0610*/  SEL R5, R0, RZ, P0 ;  /* 0x000000ff00057207 */ /* 0x000fc80000000000 */
[----:B------:R-:W-:Y:S01]  /*0620*/  @!P2 LOP3.LUT R5, R5, 0x7ff00000, RZ, 0xfc, !PT ;  /* 0x7ff000000505a812 */ /* 0x000fe200078efcff */
[----:B------:R-:W-:Y:S06]  /*0630*/  BRA `(.L_x_88) ;  /* 0x0000000000507947 */ /* 0x000fec0003800000 */
.L_x_87:
[----:B------:R-:W-:Y:S01]  /*0640*/  DADD R4, -RZ, |UR4| ;  /* 0x40000004ff047e29 */ /* 0x000fe20008000100 */
[----:B------:R-:W-:Y:S01]  /*0650*/  BSSY.RECONVERGENT B0, `(.L_x_89) ;  /* 0x0000007000007945 */ /* 0x000fe20003800200 */
[----:B------:R-:W-:Y:S01]  /*0660*/  IMAD.MOV.U32 R26, RZ, RZ, R24 ;  /* 0x000000ffff1a7224 */ /* 0x000fe200078e0018 */
[----:B------:R-:W-:Y:S01]  /*0670*/  MOV R0, 0x6c0 ;  /* 0x000006c000007802 */ /* 0x000fe20000000f00 */
[----:B------:R-:W-:-:S06]  /*0680*/  IMAD.MOV.U32 R3, RZ, RZ, R25 ;  /* 0x000000ffff037224 */ /* 0x000fcc00078e0019 */
[----:B------:R-:W-:Y:S02]  /*0690*/  IMAD.MOV.U32 R12, RZ, RZ, R4 ;  /* 0x000000ffff0c7224 */ /* 0x000fe400078e0004 */
[----:B------:R-:W-:-:S07]  /*06a0*/  IMAD.MOV.U32 R27, RZ, RZ, R5 ;  /* 0x000000ffff1b7224 */ /* 0x000fce00078e0005 */
[----:B------:R-:W-:Y:S05]  /*06b0*/  CALL.REL.NOINC `($binCellScalarOp$__internal_accurate_pow) ;  /* 0x0000001800987944 */ /* 0x000fea0003c00000 */
[----:B------:R-:W-:Y:S05]  /*06c0*/  BSYNC.RECONVERGENT B0 ;  /* 0x0000000000007941 */ /* 0x000fea0003800200 */
.L_x_89:
[----:B------:R-:W0:Y:S01]  /*06d0*/  LDC R0, c[0x0][0x38c] ;  /* 0x0000e300ff007b82 */ /* 0x000e220000000800 */
[----:B------:R-:W1:Y:S01]  /*06e0*/  FRND.F64.TRUNC R4, R24 ;  /* 0x0000001800047313 */ /* 0x000e62000030d800 */
[----:B------:R-:W-:-:S10]  /*06f0*/  DADD R8, -RZ, -R6 ;  /* 0x00000000ff087229 */ /* 0x000fd40000000906 */
[----:B------:R-:W-:Y:S02]  /*0700*/  FSEL R3, R8, R6, P0 ;  /* 0x0000000608037208 */ /* 0x000fe40000000000 */
[----:B------:R-:W-:Y:S01]  /*0710*/  FSEL R8, R9, R7, P0 ;  /* 0x0000000709087208 */ /* 0x000fe20000000000 */
[----:B-1----:R-:W-:Y:S01]  /*0720*/  DSETP.NEU.AND P1, PT, R24, R4, PT ;  /* 0x000000041800722a */ /* 0x002fe20003f2d000 */
[----:B0-----:R-:W-:-:S04]  /*0730*/  ISETP.GE.AND P2, PT, R0, RZ, PT ;  /* 0x000000ff0000720c */ /* 0x001fc80003f46270 */
[----:B------:R-:W-:Y:S02]  /*0740*/  FSEL R4, R3, R6, !P2 ;  /* 0x0000000603047208 */ /* 0x000fe40005000000 */
[----:B------:R-:W-:-:S07]  /*0750*/  FSEL R5, R8, R7, !P2 ;  /* 0x0000000708057208 */ /* 0x000fce0005000000 */
[----:B------:R-:W-:Y:S02]  /*0760*/  @!P2 FSEL R4, R4, RZ, !P1 ;  /* 0x000000ff0404a208 */ /* 0x000fe40004800000 */
[----:B------:R-:W-:-:S07]  /*0770*/  @!P2 FSEL R5, R5, -QNAN , !P1 ;  /* 0xfff800000505a808 */ /* 0x000fce0004800000 */
.L_x_88:
[----:B------:R-:W0:Y:S01]  /*0780*/  LDC.64 R6, c[0x0][0x388] ;  /* 0x0000e200ff067b82 */ /* 0x000e220000000a00 */
[----:B------:R-:W-:Y:S01]  /*0790*/  BSSY.RECONVERGENT B0, `(.L_x_90) ;  /* 0x000001e000007945 */ /* 0x000fe20003800200 */
[----:B0-----:R-:W-:-:S10]  /*07a0*/  DADD R8, R24, R6 ;  /* 0x0000000018087229 */ /* 0x001fd40000000006 */
[----:B------:R-:W-:-:S04]  /*07b0*/  LOP3.LUT R8, R9, 0x7ff00000, RZ, 0xc0, !PT ;  /* 0x7ff0000009087812 */ /* 0x000fc800078ec0ff */
[----:B------:R-:W-:-:S13]  /*07c0*/  ISETP.NE.AND P1, PT, R8, 0x7ff00000, PT ;  /* 0x7ff000000800780c */ /* 0x000fda0003f25270 */
[----:B------:R-:W-:Y:S05]  /*07d0*/  @P1 BRA `(.L_x_91) ;  /* 0x0000000000641947 */ /* 0x000fea0003800000 */
[----:B------:R-:W-:-:S06]  /*07e0*/  DSETP.NAN.AND P1, PT, R24, R24, PT ;  /* 0x000000181800722a */ /* 0x000fcc0003f28000 */
[----:B------:R-:W-:-:S14]  /*07f0*/  DSETP.NUM.AND P1, PT, R6, R6, !P1 ;  /* 0x000000060600722a */ /* 0x000fdc0004f27000 */
[----:B------:R-:W-:Y:S01]  /*0800*/  @!P1 DADD R4, R24, R6 ;  /* 0x0000000018049229 */ /* 0x000fe20000000006 */
[----:B------:R-:W-:Y:S10]  /*0810*/  @!P1 BRA `(.L_x_91) ;  /* 0x0000000000549947 */ /* 0x000ff40003800000 */
[----:B------:R-:W-:-:S14]  /*0820*/  DSETP.NEU.AND P1, PT, |R24|, +INF , PT ;  /* 0x7ff000001800742a */ /* 0x000fdc0003f2d200 */
[----:B------:R-:W-:Y:S05]  /*0830*/  @P1 BRA `(.L_x_92) ;  /* 0x0000000000201947 */ /* 0x000fea0003800000 */
[----:B------:R-:W-:Y:S01]  /*0840*/  ISETP.GE.AND P1, PT, R25, RZ, PT ;  /* 0x000000ff1900720c */ /* 0x000fe20003f26270 */
[----:B------:R-:W-:-:S06]  /*0850*/  DSETP.GT.AND P0, PT, |R6|, 1, PT ;  /* 0x3ff000000600742a */ /* 0x000fcc0003f04200 */
[----:B------:R-:W-:Y:S01]  /*0860*/  SEL R4, RZ, 0x7ff00000, !P0 ;  /* 0x7ff00000ff047807 */ /* 0x000fe20004000000 */
[----:B------:R-:W-:-:S05]  /*0870*/  DSETP.NEU.AND P0, PT, R6, -1, PT ;  /* 0xbff000000600742a */ /* 0x000fca0003f0d000 */
[----:B------:R-:W-:-:S04]  /*0880*/  @!P1 LOP3.LUT R4, R4, 0x7ff00000, RZ, 0x3c, !PT ;  /* 0x7ff0000004049812 */ /* 0x000fc800078e3cff */
[----:B------:R-:W-:Y:S01]  /*0890*/  SEL R5, R4, 0x3ff00000, P0 ;  /* 0x3ff0000004057807 */ /* 0x000fe20000000000 */
[----:B------:R-:W-:Y:S01]  /*08a0*/  IMAD.MOV.U32 R4, RZ, RZ, RZ ;  /* 0x000000ffff047224 */ /* 0x000fe200078e00ff */
[----:B------:R-:W-:Y:S06]  /*08b0*/  BRA `(.L_x_91) ;  /* 0x00000000002c7947 */ /* 0x000fec0003800000 */
.L_x_92:
[----:B------:R-:W-:-:S14]  /*08c0*/  DSETP.NEU.AND P1, PT, |R6|, +INF , PT ;  /* 0x7ff000000600742a */ /* 0x000fdc0003f2d200 */
[----:B------:R-:W-:Y:S05]  /*08d0*/  @P1 BRA `(.L_x_91) ;  /* 0x0000000000241947 */ /* 0x000fea0003800000 */
[C---:B------:R-:W-:Y:S01]  /*08e0*/  ISETP.GE.AND P1, PT, R25.reuse, RZ, PT ;  /* 0x000000ff1900720c */ /* 0x040fe20003f26270 */
[----:B------:R-:W-:Y:S01]  /*08f0*/  IMAD.MOV.U32 R4, RZ, RZ, RZ ;  /* 0x000000ffff047224 */ /* 0x000fe200078e00ff */
[----:B------:R-:W-:Y:S02]  /*0900*/  ISETP.GE.AND P2, PT, R0, RZ, PT ;  /* 0x000000ff0000720c */ /* 0x000fe40003f46270 */
[----:B------:R-:W-:Y:S02]  /*0910*/  LOP3.LUT R0, R25, 0x7fffffff, RZ, 0xc0, !PT ;  /* 0x7fffffff19007812 */ /* 0x000fe400078ec0ff */
[----:B------:R-:W-:Y:S02]  /*0920*/  SEL R5, RZ, 0x7ff00000, !P1 ;  /* 0x7ff00000ff057807 */ /* 0x000fe40004800000 */
[----:B------:R-:W-:-:S03]  /*0930*/  ISETP.NE.AND P1, PT, R0, 0x3fe00000, PT ;  /* 0x3fe000000000780c */ /* 0x000fc60003f25270 */
[----:B------:R-:W-:-:S05]  /*0940*/  VIADD R0, R5, 0x80000000 ;  /* 0x8000000005007836 */ /* 0x000fca0000000000 */
[----:B------:R-:W-:-:S04]  /*0950*/  SEL R0, R0, R5, P1 ;  /* 0x0000000500007207 */ /* 0x000fc80000800000 */
[----:B------:R-:W-:-:S07]  /*0960*/  @!P2 SEL R5, R0, R5, P0 ;  /* 0x000000050005a207 */ /* 0x000fce0000000000 */
.L_x_91:
[----:B------:R-:W-:Y:S05]  /*0970*/  BSYNC.RECONVERGENT B0 ;  /* 0x0000000000007941 */ /* 0x000fea0003800200 */
.L_x_90:
[----:B------:R-:W-:Y:S02]  /*0980*/  DSETP.NEU.AND P1, PT, R24, RZ, PT ;  /* 0x000000ff1800722a */ /* 0x000fe40003f2d000 */
[----:B------:R-:W-:-:S04]  /*0990*/  DSETP.NEU.AND P0, PT, R6, 1, PT ;  /* 0x3ff000000600742a */ /* 0x000fc80003f0d000 */
[----:B------:R-:W-:Y:S02]  /*09a0*/  FSEL R4, R4, RZ, P1 ;  /* 0x000000ff04047208 */ /* 0x000fe40000800000 */
[----:B------:R-:W-:Y:S02]  /*09b0*/  FSEL R5, R5, 1.875, P1 ;  /* 0x3ff0000005057808 */ /* 0x000fe40000800000 */
[----:B------:R-:W-:Y:S02]  /*09c0*/  FSEL R4, R4, RZ, P0 ;  /* 0x000000ff04047208 */ /* 0x000fe40000000000 */
[----:B------:R-:W-:Y:S01]  /*09d0*/  FSEL R5, R5, 1.875, P0 ;  /* 0x3ff0000005057808 */ /* 0x000fe20000000000 */
[----:B------:R-:W-:Y:S06]  /*09e0*/  BRA `(.L_x_84) ;  /* 0x0000000400007947 */ /* 0x000fec0003800000 */
.L_x_82:
[----:B------:R-:W-:-:S13]  /*09f0*/  ISETP.GT.AND P0, PT, R0, 0x8, PT ;  /* 0x000000080000780c */ /* 0x000fda0003f04270 */
[----:B------:R-:W-:Y:S05]  /*0a00*/  @P0 BRA `(.L_x_93) ;  /* 0x0000000000540947 */ /* 0x000fea0003800000 */
[----:B------:R-:W-:-:S05]  /*0a10*/  VIADD R0, R0, 0xfffffffa ;  /* 0xfffffffa00007836 */ /* 0x000fca0000000000 */
[----:B------:R-:W-:-:S05]  /*0a20*/  VIMNMX.U32 R0, PT, PT, R0, 0x3, PT ;  /* 0x0000000300007848 */ /* 0x000fca0003fe0000 */
[----:B------:R-:W-:-:S04]  /*0a30*/  IMAD.SHL.U32 R0, R0, 0x4, RZ ;  /* 0x0000000400007824 */ /* 0x000fc800078e00ff */
[----:B------:R-:W0:Y:S02]  /*0a40*/  LDC R6, c[0x2][R0+0x20] ;  /* 0x0080080000067b82 */ /* 0x000e240000000800 */
[----:B0-----:R-:W-:-:S04]  /*0a50*/  SHF.R.S32.HI R7, RZ, 0x1f, R6 ;  /* 0x0000001fff077819 */ /* 0x001fc80000011406 */
.L_x_156:
[----:B------:R-:W-:Y:S05]  /*0a60*/  BRX R6 -0xa70                                                   (*"BRANCH_TARGETS .L_x_157,.L_x_158,.L_x_159,.L_x_84"*) ;  /* 0xfffffff406647949 */ /* 0x000fea000383ffff */
.L_x_159:
[----:B------:R-:W0:Y:S01]  /*0a70*/  LDCU.64 UR4, c[0x0][0x388] ;  /* 0x00007100ff0477ac */ /* 0x000e220008000a00 */
[----:B------:R-:W-:Y:S01]  /*0a80*/  IMAD.MOV.U32 R4, RZ, RZ, RZ ;  /* 0x000000ffff047224 */ /* 0x000fe200078e00ff */
[----:B0----5:R-:W-:-:S06]  /*0a90*/  DSETP.GTU.AND P0, PT, R24, UR4, PT ;  /* 0x0000000418007e2a */ /* 0x021fcc000bf0c000 */
[----:B------:R-:W-:Y:S01]  /*0aa0*/  FSEL R5, RZ, 1.875, P0 ;  /* 0x3ff00000ff057808 */ /* 0x000fe20000000000 */
[----:B------:R-:W-:Y:S07]  /*0ab0*/  BRA `(.L_x_84) ;  /* 0x0000000000cc7947 */ /* 0x000fee0003800000 */
.L_x_157:
[----:B------:R-:W0:Y:S01]  /*0ac0*/  LDCU.64 UR4, c[0x0][0x388] ;  /* 0x00007100ff0477ac */ /* 0x000e220008000a00 */
[----:B------:R-:W-:Y:S01]  /*0ad0*/  IMAD.MOV.U32 R4, RZ, RZ, RZ ;  /* 0x000000ffff047224 */ /* 0x000fe200078e00ff */
[----:B0----5:R-:W-:-:S06]  /*0ae0*/  DSETP.GE.AND P0, PT, R24, UR4, PT ;  /* 0x0000000418007e2a */ /* 0x021fcc000bf06000 */
[----:B------:R-:W-:Y:S01]  /*0af0*/  FSEL R5, RZ, 1.875, !P0 ;  /* 0x3ff00000ff057808 */ /* 0x000fe20004000000 */
[----:B------:R-:W-:Y:S07]  /*0b00*/  BRA `(.L_x_84) ;  /* 0x0000000000b87947 */ /* 0x000fee0003800000 */
.L_x_158:
[----:B------:R-:W0:Y:S01]  /*0b10*/  LDCU.64 UR4, c[0x0][0x388] ;  /* 0x00007100ff0477ac */ /* 0x000e220008000a00 */
[----:B------:R-:W-:Y:S01]  /*0b20*/  IMAD.MOV.U32 R4, RZ, RZ, RZ ;  /* 0x000000ffff047224 */ /* 0x000fe200078e00ff */
[----:B0----5:R-:W-:-:S06]  /*0b30*/  DSETP.GEU.AND P0, PT, R24, UR4, PT ;  /* 0x0000000418007e2a */ /* 0x021fcc000bf0e000 */
[----:B------:R-:W-:Y:S01]  /*0b40*/  FSEL R5, RZ, 1.875, P0 ;  /* 0x3ff00000ff057808 */ /* 0x000fe20000000000 */
[----:B------:R-:W-:Y:S07]  /*0b50*/  BRA `(.L_x_84) ;  /* 0x0000000000a47947 */ /* 0x000fee0003800000 */
.L_x_93:
[----:B------:R-:W-:-:S13]  /*0b60*/  ISETP.GT.AND P0, PT, R0, 0xa, PT ;  /* 0x0000000a0000780c */ /* 0x000fda0003f04270 */
[----:B------:R-:W-:Y:S05]  /*0b70*/  @P0 BRA `(.L_x_94) ;  /* 0x0000000000400947 */ /* 0x000fea0003800000 */
[----:B------:R-:W-:-:S05]  /*0b80*/  IMAD.MOV.U32 R3, RZ, RZ, -0x9 ;  /* 0xfffffff7ff037424 */ /* 0x000fca00078e00ff */
[----:B------:R-:W-:-:S05]  /*0b90*/  VIADDMNMX.U32 R0, R0, R3, 0x2, PT ;  /* 0x0000000200007446 */ /* 0x000fca0003800003 */
[----:B------:R-:W-:-:S04]  /*0ba0*/  IMAD.SHL.U32 R0, R0, 0x4, RZ ;  /* 0x0000000400007824 */ /* 0x000fc800078e00ff */
[----:B------:R-:W0:Y:S02]  /*0bb0*/  LDC R6, c[0x2][R0+0x30] ;  /* 0x00800c0000067b82 */ /* 0x000e240000000800 */
[----:B0-----:R-:W-:-:S04]  /*0bc0*/  SHF.R.S32.HI R7, RZ, 0x1f, R6 ;  /* 0x0000001fff077819 */ /* 0x001fc80000011406 */
.L_x_161:
[----:B------:R-:W-:Y:S05]  /*0bd0*/  BRX R6 -0xbe0                                                   (*"BRANCH_TARGETS .L_x_162,.L_x_163,.L_x_84"*) ;  /* 0xfffffff406087949 */ /* 0x000fea000383ffff */
.L_x_163:
[----:B------:R-:W0:Y:S01]  /*0be0*/  LDCU.64 UR4, c[0x0][0x388] ;  /* 0x00007100ff0477ac */ /* 0x000e220008000a00 */
[----:B------:R-:W-:Y:S01]  /*0bf0*/  IMAD.MOV.U32 R4, RZ, RZ, RZ ;  /* 0x000000ffff047224 */ /* 0x000fe200078e00ff */
[----:B0----5:R-:W-:-:S06]  /*0c00*/  DSETP.NEU.AND P0, PT, R24, UR4, PT ;  /* 0x0000000418007e2a */ /* 0x021fcc000bf0d000 */
[----:B------:R-:W-:Y:S01]  /*0c10*/  FSEL R5, RZ, 1.875, !P0 ;  /* 0x3ff00000ff057808 */ /* 0x000fe20004000000 */
[----:B------:R-:W-:Y:S07]  /*0c20*/  BRA `(.L_x_84) ;  /* 0x0000000000707947 */ /* 0x000fee0003800000 */
.L_x_162:
[----:B------:R-:W0:Y:S01]  /*0c30*/  LDCU.64 UR4, c[0x0][0x388] ;  /* 0x00007100ff0477ac */ /* 0x000e220008000a00 */
[----:B------:R-:W-:Y:S01]  /*0c40*/  IMAD.MOV.U32 R4, RZ, RZ, RZ ;  /* 0x000000ffff047224 */ /* 0x000fe200078e00ff */
[----:B0----5:R-:W-:-:S06]  /*0c50*/  DSETP.NEU.AND P0, PT, R24, UR4, PT ;  /* 0x0000000418007e2a */ /* 0x021fcc000bf0d000 */
[----:B------:R-:W-:Y:S01]  /*0c60*/  FSEL R5, RZ, 1.875, P0 ;  /* 0x3ff00000ff057808 */ /* 0x000fe20000000000 */
[----:B------:R-:W-:Y:S07]  /*0c70*/  BRA `(.L_x_84) ;  /* 0x00000000005c7947 */ /* 0x000fee0003800000 */
.L_x_94:
[----:B------:R-:W-:-:S05]  /*0c80*/  IMAD.MOV.U32 R3, RZ, RZ, -0xb ;  /* 0xfffffff5ff037424 */ /* 0x000fca00078e00ff */
[----:B------:R-:W-:-:S05]  /*0c90*/  VIADDMNMX.U32 R0, R0, R3, 0x2, PT ;  /* 0x0000000200007446 */ /* 0x000fca0003800003 */
[----:B------:R-:W-:-:S04]  /*0ca0*/  IMAD.SHL.U32 R0, R0, 0x4, RZ ;  /* 0x0000000400007824 */ /* 0x000fc800078e00ff */
[----:B------:R-:W0:Y:S02]  /*0cb0*/  LDC R6, c[0x2][R0+0x3c] ;  /* 0x00800f0000067b82 */ /* 0x000e240000000800 */
[----:B0-----:R-:W-:-:S04]  /*0cc0*/  SHF.R.S32.HI R7, RZ, 0x1f, R6 ;  /* 0x0000001fff077819 */ /* 0x001fc80000011406 */
.L_x_165:
[----:B------:R-:W-:Y:S05]  /*0cd0*/  BRX R6 -0xce0                                                   (*"BRANCH_TARGETS .L_x_166,.L_x_167,.L_x_84"*) ;  /* 0xfffffff006c87949 */ /* 0x000fea000383ffff */
.L_x_167:
[----:B------:R-:W0:Y:S01]  /*0ce0*/  LDCU.64 UR4, c[0x0][0x388] ;  /* 0x00007100ff0477ac */ /* 0x000e220008000a00 */
[----:B-----5:R-:W-:Y:S01]  /*0cf0*/  IMAD.MOV.U32 R0, RZ, RZ, R25 ;  /* 0x000000ffff007224 */ /* 0x020fe200078e0019 */
[----:B0-----:R-:W-:Y:S01]  /*0d00*/  DSETP.MAX.AND P0, P1, R24, UR4, PT ;  /* 0x0000000418007e2a */ /* 0x001fe2000b90f000 */
[----:B------:R-:W-:-:S05]  /*0d10*/  UMOV UR6, UR5 ;  /* 0x0000000500067c82 */ /* 0x000fca0008000000 */
[----:B------:R-:W-:Y:S01]  /*0d20*/  FSEL R5, R0, UR6, P0 ;  /* 0x0000000600057c08 */ /* 0x000fe20008000000 */
[----:B------:R-:W-:Y:S01]  /*0d30*/  IMAD.U32 R0, RZ, RZ, UR6 ;  /* 0x00000006ff007e24 */ /* 0x000fe2000f8e00ff */
[----:B------:R-:W-:-:S06]  /*0d40*/  SEL R4, R24, UR4, P0 ;  /* 0x0000000418047c07 */ /* 0x000fcc0008000000 */
[----:B------:R-:W-:Y:S01]  /*0d50*/  @P1 LOP3.LUT R5, R0, 0x80000, RZ, 0xfc, !PT ;  /* 0x0008000000051812 */ /* 0x000fe200078efcff */
[----:B------:R-:W-:Y:S06]  /*0d60*/  BRA `(.L_x_84) ;  /* 0x0000000000207947 */ /* 0x000fec0003800000 */
.L_x_166:
[----:B------:R-:W0:Y:S01]  /*0d70*/  LDCU.64 UR4, c[0x0][0x388] ;  /* 0x00007100ff0477ac */ /* 0x000e220008000a00 */
[----:B-----5:R-:W-:Y:S01]  /*0d80*/  IMAD.MOV.U32 R0, RZ, RZ, R25 ;  /* 0x000000ffff007224 */ /* 0x020fe200078e0019 */
[----:B0-----:R-:W-:Y:S01]  /*0d90*/  DSETP.MIN.AND P0, P1, R24, UR4, PT ;  /* 0x0000000418007e2a */ /* 0x001fe2000b900000 */
[----:B------:R-:W-:-:S05]  /*0da0*/  UMOV UR6, UR5 ;  /* 0x0000000500067c82 */ /* 0x000fca0008000000 */
[----:B------:R-:W-:Y:S01]  /*0db0*/  FSEL R5, R0, UR6, P0 ;  /* 0x0000000600057c08 */ /* 0x000fe20008000000 */
[----:B------:R-:W-:Y:S01]  /*0dc0*/  IMAD.U32 R0, RZ, RZ, UR6 ;  /* 0x00000006ff007e24 */ /* 0x000fe2000f8e00ff */
[----:B------:R-:W-:-:S06]  /*0dd0*/  SEL R4, R24, UR4, P0 ;  /* 0x0000000418047c07 */ /* 0x000fcc0008000000 */
[----:B------:R-:W-:-:S07]  /*0de0*/  @P1 LOP3.LUT R5, R0, 0x80000, RZ, 0xfc, !PT ;  /* 0x0008000000051812 */ /* 0x000fce00078efcff */
.L_x_84:
[----:B------:R-:W0:Y:S02]  /*0df0*/  LDC.64 R6, c[0x0][0x390] ;  /* 0x0000e400ff067b82 */ /* 0x000e240000000a00 */
[----:B0-----:R-:W-:-:S05]  /*0e00*/  IMAD.WIDE R2, R2, 0x8, R6 ;  /* 0x0000000802027825 */ /* 0x001fca00078e0206 */
[----:B------:R-:W-:Y:S01]  /*0e10*/  STG.E.64 desc[UR8][R2.64], R4 ;  /* 0x0000000402007986 */ /* 0x000fe2000c101b08 */
[----:B------:R-:W-:Y:S05]  /*0e20*/  EXIT ;  /* 0x000000000000794d */ /* 0x000fea0003800000 */
.L_x_81:
        /* <DEDUP_REMOVED lines=14> */
.L_x_169:
[----:B------:R-:W-:Y:S05]  /*0f10*/  BRX R6 -0xf20                                                   (*"BRANCH_TARGETS .L_x_170,.L_x_171,.L_x_172,.L_x_97"*) ;  /* 0xfffffff006387949 */ /* 0x000fea000383ffff */
.L_x_172:
[----:B------:R-:W0:Y:S02]  /*0f20*/  LDCU.64 UR4, c[0x0][0x388] ;  /* 0x00007100ff0477ac */ /* 0x000e240008000a00 */
[----:B0----5:R-:W-:Y:S01]  /*0f30*/  DMUL R4, R24, UR4 ;  /* 0x0000000418047c28 */ /* 0x021fe20008000000 */
[----:B------:R-:W-:Y:S10]  /*0f40*/  BRA `(.L_x_97) ;  /* 0x0000000800f47947 */ /* 0x000ff40003800000 */
.L_x_170:
[----:B------:R-:W0:Y:S02]  /*0f50*/  LDCU.64 UR4, c[0x0][0x388] ;  /* 0x00007100ff0477ac */ /* 0x000e240008000a00 */
[----:B0----5:R-:W-:Y:S01]  /*0f60*/  DADD R4, R24, UR4 ;  /* 0x0000000418047e29 */ /* 0x021fe20008000000 */
[----:B------:R-:W-:Y:S10]  /*0f70*/  BRA `(.L_x_97) ;  /* 0x0000000800e87947 */ /* 0x000ff40003800000 */
.L_x_171:
[----:B------:R-:W0:Y:S02]  /*0f80*/  LDCU.64 UR4, c[0x0][0x388] ;  /* 0x00007100ff0477ac */ /* 0x000e240008000a00 */
[----:B0----5:R-:W-:Y:S01]  /*0f90*/  DADD R4, R24, -UR4 ;  /* 0x8000000418047e29 */ /* 0x021fe20008000000 */
[----:B------:R-:W-:Y:S10]  /*0fa0*/  BRA `(.L_x_97) ;  /* 0x0000000800dc7947 */ /* 0x000ff40003800000 */
.L_x_96:
[----:B------:R-:W-:-:S05]  /*0fb0*/  IMAD.MOV.U32 R3, RZ, RZ, -0x3 ;  /* 0xfffffffdff037424 */ /* 0x000fca00078e00ff */
[----:B------:R-:W-:-:S05]  /*0fc0*/  VIADDMNMX.U32 R3, R0, R3, 0x3, PT ;  /* 0x0000000300037446 */ /* 0x000fca0003800003 */
[----:B------:R-:W-:-:S04]  /*0fd0*/  IMAD.SHL.U32 R3, R3, 0x4, RZ ;  /* 0x0000000403037824 */ /* 0x000fc800078e00ff */
[----:B------:R-:W0:Y:S02]  /*0fe0*/  LDC R6, c[0x2][R3+0x58] ;  /* 0x0080160003067b82 */ /* 0x000e240000000800 */
[----:B0-----:R-:W-:-:S04]  /*0ff0*/  SHF.R.S32.HI R7, RZ, 0x1f, R6 ;  /* 0x0000001fff077819 */ /* 0x001fc80000011406 */
.L_x_174:
[----:B------:R-:W-:Y:S05]  /*1000*/  BRX R6 -0x1010                                                  (*"BRANCH_TARGETS .L_x_175,.L_x_176,.L_x_177,.L_x_97"*) ;  /* 0xffffffec06fc7949 */ /* 0x000fea000383ffff */
.L_x_177:
[----:B------:R-:W0:Y:S01]  /*1010*/  LDCU.64 UR4, c[0x0][0x388] ;  /* 0x00007100ff0477ac */ /* 0x000e220008000a00 */
[----:B------:R-:W-:Y:S01]  /*1020*/  IMAD.MOV.U32 R4, RZ, RZ, RZ ;  /* 0x000000ffff047224 */ /* 0x000fe200078e00ff */
[----:B0----5:R-:W-:-:S06]  /*1030*/  DSETP.GEU.AND P0, PT, R24, UR4, PT ;  /* 0x0000000418007e2a */ /* 0x021fcc000bf0e000 */
[----:B------:R-:W-:Y:S01]  /*1040*/  FSEL R5, RZ, 1.875, P0 ;  /* 0x3ff00000ff057808 */ /* 0x000fe20000000000 */
[----:B------:R-:W-:Y:S07]  /*1050*/  BRA `(.L_x_97) ;  /* 0x0000000800b07947 */ /* 0x000fee0003800000 */
.L_x_175:
[----:B------:R-:W0:Y:S01]  /*1060*/  LDCU UR4, c[0x0][0x38c] ;  /* 0x00007180ff0477ac */ /* 0x000e220008000800 */
[----:B------:R-:W1:Y:S01]  /*1070*/  LDC.64 R8, c[0x0][0x388] ;  /* 0x0000e200ff087b82 */ /* 0x000e620000000a00 */
[----:B------:R-:W-:Y:S01]  /*1080*/  IMAD.MOV.U32 R4, RZ, RZ, 0x1 ;  /* 0x00000001ff047424 */ /* 0x000fe200078e00ff */
[----:B-----5:R-:W-:Y:S01]  /*1090*/  FSETP.GEU.AND P1, PT, |R25|, 6.5827683646048100446e-37, PT ;  /* 0x036000001900780b */ /* 0x020fe20003f2e200 */
[----:B------:R-:W-:Y:S01]  /*10a0*/  BSSY.RECONVERGENT B0, `(.L_x_98) ;  /* 0x0000016000007945 */ /* 0x000fe20003800200 */
[----:B0-----:R-:W1:Y:S03]  /*10b0*/  MUFU.RCP64H R5, UR4 ;  /* 0x0000000400057d08 */ /* 0x001e660008001800 */
[----:B-1----:R-:W-:-:S08]  /*10c0*/  DFMA R6, R4, -R8, 1 ;  /* 0x3ff000000406742b */ /* 0x002fd00000000808 */
[----:B------:R-:W-:-:S08]  /*10d0*/  DFMA R6, R6, R6, R6 ;  /* 0x000000060606722b */ /* 0x000fd00000000006 */
[----:B------:R-:W-:-:S08]  /*10e0*/  DFMA R6, R4, R6, R4 ;  /* 0x000000060406722b */ /* 0x000fd00000000004 */
[----:B------:R-:W-:-:S08]  /*10f0*/  DFMA R4, R6, -R8, 1 ;  /* 0x3ff000000604742b */ /* 0x000fd00000000808 */
[----:B------:R-:W-:-:S08]  /*1100*/  DFMA R4, R6, R4, R6 ;  /* 0x000000040604722b */ /* 0x000fd00000000006 */
[----:B------:R-:W-:-:S08]  /*1110*/  DMUL R6, R24, R4 ;  /* 0x0000000418067228 */ /* 0x000fd00000000000 */
[----:B------:R-:W-:-:S08]  /*1120*/  DFMA R8, R6, -R8, R24 ;  /* 0x800000080608722b */ /* 0x000fd00000000018 */
[----:B------:R-:W-:-:S10]  /*1130*/  DFMA R4, R4, R8, R6 ;  /* 0x000000080404722b */ /* 0x000fd40000000006 */
[----:B------:R-:W-:-:S05]  /*1140*/  FFMA R0, RZ, UR4, R5 ;  /* 0x00000004ff007c23 */ /* 0x000fca0008000005 */
        /* <DEDUP_REMOVED lines=11> */
.L_x_99:
[----:B------:R-:W-:Y:S05]  /*1200*/  BSYNC.RECONVERGENT B0 ;  /* 0x0000000000007941 */ /* 0x000fea0003800200 */
.L_x_98:
[----:B------:R-:W-:Y:S05]  /*1210*/  BRA `(.L_x_97) ;  /* 0x0000000800407947 */ /* 0x000fea0003800000 */
.L_x_176:
[----:B------:R-:W0:Y:S01]  /*1220*/  LDC.64 R6, c[0x0][0x388] ;  /* 0x0000e200ff067b82 */ /* 0x000e220000000a00 */
[----:B-----5:R-:W-:Y:S01]  /*1230*/  DSETP.NEU.AND P2, PT, R24, RZ, PT ;  /* 0x000000ff1800722a */ /* 0x020fe20003f4d000 */
[----:B------:R-:W-:-:S13]  /*1240*/  BSSY.RECONVERGENT B0, `(.L_x_100) ;  /* 0x0000026000007945 */ /* 0x000fda0003800200 */
[----:B------:R-:W1:Y:S01]  /*1250*/  @!P2 LDC.64 R4, c[0x0][0x388] ;  /* 0x0000e200ff04ab82 */ /* 0x000e620000000a00 */
[----:B0-----:R-:W-:Y:S02]  /*1260*/  SHF.R.U32.HI R0, RZ, 0x14, R7 ;  /* 0x00000014ff007819 */ /* 0x001fe40000011607 */
[----:B------:R-:W-:Y:S02]  /*1270*/  ISETP.GE.OR P3, PT, R7, RZ, P2 ;  /* 0x000000ff0700720c */ /* 0x000fe40001766670 */
[----:B------:R-:W-:-:S05]  /*1280*/  LOP3.LUT R0, R0, 0x7ff, RZ, 0xc0, !PT ;  /* 0x000007ff00007812 */ /* 0x000fca00078ec0ff */
[----:B------:R-:W-:-:S05]  /*1290*/  VIADD R3, R0, 0xfffffc0c ;  /* 0xfffffc0c00037836 */ /* 0x000fca0000000000 */
[CC--:B------:R-:W-:Y:S02]  /*12a0*/  SHF.L.U32 R0, R6.reuse, R3.reuse, RZ ;  /* 0x0000000306007219 */ /* 0x0c0fe400000006ff */
[----:B------:R-:W-:Y:S01]  /*12b0*/  SHF.L.U64.HI R3, R6, R3, R7 ;  /* 0x0000000306037219 */ /* 0x000fe20000010207 */
[----:B------:R-:W-:Y:S01]  /*12c0*/  @!P2 IMAD.MOV.U32 R6, RZ, RZ, RZ ;  /* 0x000000ffff06a224 */ /* 0x000fe200078e00ff */
[----:B------:R-:W-:-:S04]  /*12d0*/  ISETP.NE.U32.AND P0, PT, R0, RZ, PT ;  /* 0x000000ff0000720c */ /* 0x000fc80003f05070 */
[----:B------:R-:W-:-:S04]  /*12e0*/  ISETP.NE.AND.EX P0, PT, R3, -0x80000000, PT, P0 ;  /* 0x800000000300780c */ /* 0x000fc80003f05300 */
[----:B------:R-:W-:-:S09]  /*12f0*/  PLOP3.LUT P1, PT, P0, PT, PT, 0x8, 0x80 ;  /* 0x000000000080781c */ /* 0x000fd2000072e170 */
[----:B-1----:R-:W-:-:S06]  /*1300*/  @!P2 DSETP.NEU.AND P1, PT, |R4|, 0.5, !P0 ;  /* 0x3fe000000400a42a */ /* 0x002fcc000472d200 */
[----:B------:R-:W-:-:S04]  /*1310*/  @!P2 SEL R7, R25, RZ, P1 ;  /* 0x000000ff1907a207 */ /* 0x000fc80000800000 */
[----:B------:R-:W-:Y:S01]  /*1320*/  @!P3 LOP3.LUT R7, R7, 0x7ff00000, RZ, 0xfc, !PT ;  /* 0x7ff000000707b812 */ /* 0x000fe200078efcff */
[----:B------:R-:W-:Y:S06]  /*1330*/  @!P2 BRA `(.L_x_101) ;  /* 0x000000000058a947 */ /* 0x000fec0003800000 */
[----:B------:R-:W0:Y:S01]  /*1340*/  LDCU.64 UR4, c[0x0][0x388] ;  /* 0x00007100ff0477ac */ /* 0x000e220008000a00 */
[----:B------:R-:W-:Y:S01]  /*1350*/  DADD R26, -RZ, |R24| ;  /* 0x00000000ff1a7229 */ /* 0x000fe20000000518 */
[----:B------:R-:W-:Y:S01]  /*1360*/  BSSY.RECONVERGENT B1, `(.L_x_102) ;  /* 0x0000006000017945 */ /* 0x000fe20003800200 */
[----:B------:R-:W-:-:S08]  /*1370*/  MOV R0, 0x13c0 ;  /* 0x000013c000007802 */ /* 0x000fd00000000f00 */
[----:B------:R-:W-:Y:S02]  /*1380*/  IMAD.MOV.U32 R12, RZ, RZ, R26 ;  /* 0x000000ffff0c7224 */ /* 0x000fe400078e001a */
[----:B0-----:R-:W-:Y:S02]  /*1390*/  IMAD.U32 R26, RZ, RZ, UR4 ;  /* 0x00000004ff1a7e24 */ /* 0x001fe4000f8e00ff */
[----:B------:R-:W-:-:S07]  /*13a0*/  IMAD.U32 R3, RZ, RZ, UR5 ;  /* 0x00000005ff037e24 */ /* 0x000fce000f8e00ff */
[----:B------:R-:W-:Y:S05]  /*13b0*/  CALL.REL.NOINC `($binCellScalarOp$__internal_accurate_pow) ;  /* 0x0000000c00587944 */ /* 0x000fea0003c00000 */
[----:B------:R-:W-:Y:S05]  /*13c0*/  BSYNC.RECONVERGENT B1 ;  /* 0x0000000000017941 */ /* 0x000fea0003800200 */
.L_x_102:
[----:B------:R-:W0:Y:S01]  /*13d0*/  LDCU.64 UR4, c[0x0][0x388] ;  /* 0x00007100ff0477ac */ /* 0x000e220008000a00 */
[----:B------:R-:W-:Y:S01]  /*13e0*/  DADD R10, -RZ, -R6 ;  /* 0x00000000ff0a7229 */ /* 0x000fe20000000906 */
[----:B------:R-:W-:-:S09]  /*13f0*/  ISETP.GE.AND P2, PT, R25, RZ, PT ;  /* 0x000000ff1900720c */ /* 0x000fd20003f46270 */
[-C--:B------:R-:W-:Y:S02]  /*1400*/  FSEL R3, R10, R6.reuse, P1 ;  /* 0x000000060a037208 */ /* 0x080fe40000800000 */
[-C--:B------:R-:W-:Y:S02]  /*1410*/  FSEL R10, R11, R7.reuse, P1 ;  /* 0x000000070b0a7208 */ /* 0x080fe40000800000 */
[----:B------:R-:W-:Y:S02]  /*1420*/  FSEL R6, R3, R6, !P2 ;  /* 0x0000000603067208 */ /* 0x000fe40005000000 */
[----:B------:R-:W-:Y:S01]  /*1430*/  FSEL R7, R10, R7, !P2 ;  /* 0x000000070a077208 */ /* 0x000fe20005000000 */
[----:B0-----:R-:W-:Y:S02]  /*1440*/  IMAD.U32 R4, RZ, RZ, UR4 ;  /* 0x00000004ff047e24 */ /* 0x001fe4000f8e00ff */
[----:B------:R-:W-:-:S04]  /*1450*/  IMAD.U32 R5, RZ, RZ, UR5 ;  /* 0x00000005ff057e24 */ /* 0x000fc8000f8e00ff */
[----:B------:R-:W0:Y:S02]  /*1460*/  FRND.F64.TRUNC R8, R4 ;  /* 0x0000000400087313 */ /* 0x000e24000030d800 */
[----:B0-----:R-:W-:-:S14]  /*1470*/  DSETP.NEU.AND P0, PT, R8, R4, PT ;  /* 0x000000040800722a */ /* 0x001fdc0003f0d000 */
[----:B------:R-:W-:Y:S02]  /*1480*/  @P0 FSEL R6, R6, RZ, P2 ;  /* 0x000000ff06060208 */ /* 0x000fe40001000000 */
[----:B------:R-:W-:-:S07]  /*1490*/  @P0 FSEL R7, R7, -QNAN , P2 ;  /* 0xfff8000007070808 */ /* 0x000fce0001000000 */
.L_x_101:
[----:B------:R-:W-:Y:S05]  /*14a0*/  BSYNC.RECONVERGENT B0 ;  /* 0x0000000000007941 */ /* 0x000fea0003800200 */
.L_x_100:
[----:B------:R-:W-:Y:S01]  /*14b0*/  DADD R8, R24, R4 ;  /* 0x0000000018087229 */ /* 0x000fe20000000004 */
[----:B------:R-:W-:Y:S09]  /*14c0*/  BSSY.RECONVERGENT B0, `(.L_x_103) ;  /* 0x000001e000007945 */ /* 0x000ff20003800200 */
[----:B------:R-:W-:-:S04]  /*14d0*/  LOP3.LUT R8, R9, 0x7ff00000, RZ, 0xc0, !PT ;  /* 0x7ff0000009087812 */ /* 0x000fc800078ec0ff */
[----:B------:R-:W-:-:S13]  /*14e0*/  ISETP.NE.AND P0, PT, R8, 0x7ff00000, PT ;  /* 0x7ff000000800780c */ /* 0x000fda0003f05270 */
[----:B------:R-:W-:Y:S05]  /*14f0*/  @P0 BRA `(.L_x_104) ;  /* 0x0000000000680947 */ /* 0x000fea0003800000 */
[----:B------:R-:W-:-:S14]  /*1500*/  DSETP.NAN.AND P0, PT, R24, R4, PT ;  /* 0x000000041800722a */ /* 0x000fdc0003f08000 */
[----:B------:R-:W-:Y:S01]  /*1510*/  @P0 DADD R6, R24, R4 ;  /* 0x0000000018060229 */ /* 0x000fe20000000004 */
[----:B------:R-:W-:Y:S10]  /*1520*/  @P0 BRA `(.L_x_104) ;  /* 0x00000000005c0947 */ /* 0x000ff40003800000 */
[----:B------:R-:W-:-:S14]  /*1530*/  DSETP.NEU.AND P0, PT, |R4|, +INF , PT ;  /* 0x7ff000000400742a */ /* 0x000fdc0003f0d200 */
[----:B------:R-:W-:Y:S05]  /*1540*/  @P0 BRA `(.L_x_105) ;  /* 0x0000000000240947 */ /* 0x000fea0003800000 */
[----:B------:R-:W0:Y:S01]  /*1550*/  LDCU UR4, c[0x0][0x38c] ;  /* 0x00007180ff0477ac */ /* 0x000e220008000800 */
[----:B------:R-:W-:-:S06]  /*1560*/  DSETP.GT.AND P0, PT, |R24|, 1, PT ;  /* 0x3ff000001800742a */ /* 0x000fcc0003f04200 */
[----:B------:R-:W-:Y:S01]  /*1570*/  SEL R6, RZ, 0x7ff00000, !P0 ;  /* 0x7ff00000ff067807 */ /* 0x000fe20004000000 */
[----:B------:R-:W-:Y:S01]  /*1580*/  DSETP.NEU.AND P0, PT, R24, -1, PT ;  /* 0xbff000001800742a */ /* 0x000fe20003f0d000 */
[----:B0-----:R-:W-:-:S13]  /*1590*/  ISETP.LE.AND P1, PT, RZ, UR4, PT ;  /* 0x00000004ff007c0c */ /* 0x001fda000bf23270 */
[----:B------:R-:W-:-:S04]  /*15a0*/  @!P1 LOP3.LUT R6, R6, 0x7ff00000, RZ, 0x3c, !PT ;  /* 0x7ff0000006069812 */ /* 0x000fc800078e3cff */
[----:B------:R-:W-:Y:S01]  /*15b0*/  SEL R7, R6, 0x3ff00000, P0 ;  /* 0x3ff0000006077807 */ /* 0x000fe20000000000 */
[----:B------:R-:W-:Y:S01]  /*15c0*/  IMAD.MOV.U32 R6, RZ, RZ, RZ ;  /* 0x000000ffff067224 */ /* 0x000fe200078e00ff */
[----:B------:R-:W-:Y:S06]  /*15d0*/  BRA `(.L_x_104) ;  /* 0x0000000000307947 */ /* 0x000fec0003800000 */
.L_x_105:
[----:B------:R-:W-:-:S14]  /*15e0*/  DSETP.NEU.AND P0, PT, |R24|, +INF , PT ;  /* 0x7ff000001800742a */ /* 0x000fdc0003f0d200 */
[----:B------:R-:W-:Y:S05]  /*15f0*/  @P0 BRA `(.L_x_104) ;  /* 0x0000000000280947 */ /* 0x000fea0003800000 */
[----:B------:R-:W0:Y:S01]  /*1600*/  LDC R0, c[0x0][0x38c] ;  /* 0x0000e300ff007b82 */ /* 0x000e220000000800 */
[----:B------:R-:W-:Y:S01]  /*1610*/  ISETP.GE.AND P2, PT, R25, RZ, PT ;  /* 0x000000ff1900720c */ /* 0x000fe20003f46270 */
[----:B------:R-:W-:Y:S01]  /*1620*/  IMAD.MOV.U32 R6, RZ, RZ, RZ ;  /* 0x000000ffff067224 */ /* 0x000fe200078e00ff */
[C---:B0-----:R-:W-:Y:S02]  /*1630*/  ISETP.GE.AND P0, PT, R0.reuse, RZ, PT ;  /* 0x000000ff0000720c */ /* 0x041fe40003f06270 */
[----:B------:R-:W-:Y:S02]  /*1640*/  LOP3.LUT R0, R0, 0x7fffffff, RZ, 0xc0, !PT ;  /* 0x7fffffff00007812 */ /* 0x000fe400078ec0ff */
[----:B------:R-:W-:Y:S02]  /*1650*/  SEL R7, RZ, 0x7ff00000, !P0 ;  /* 0x7ff00000ff077807 */ /* 0x000fe40004000000 */
[----:B------:R-:W-:-:S03]  /*1660*/  ISETP.NE.AND P0, PT, R0, 0x3fe00000, PT ;  /* 0x3fe000000000780c */ /* 0x000fc60003f05270 */
[----:B------:R-:W-:-:S05]  /*1670*/  VIADD R0, R7, 0x80000000 ;  /* 0x8000000007007836 */ /* 0x000fca0000000000 */
[----:B------:R-:W-:-:S04]  /*1680*/  SEL R0, R0, R7, P0 ;  /* 0x0000000700007207 */ /* 0x000fc80000000000 */
[----:B------:R-:W-:-:S07]  /*1690*/  @!P2 SEL R7, R0, R7, P1 ;  /* 0x000000070007a207 */ /* 0x000fce0000800000 */
.L_x_104:
[----:B------:R-:W-:Y:S05]  /*16a0*/  BSYNC.RECONVERGENT B0 ;  /* 0x0000000000007941 */ /* 0x000fea0003800200 */
.L_x_103:
[----:B------:R-:W-:Y:S02]  /*16b0*/  DSETP.NEU.AND P0, PT, R24, 1, PT ;  /* 0x3ff000001800742a */ /* 0x000fe40003f0d000 */
[----:B------:R-:W-:-:S04]  /*16c0*/  DSETP.NEU.AND P1, PT, R4, RZ, PT ;  /* 0x000000ff0400722a */ /* 0x000fc80003f2d000 */
[----:B------:R-:W-:Y:S02]  /*16d0*/  FSEL R4, R6, RZ, P0 ;  /* 0x000000ff06047208 */ /* 0x000fe40000000000 */
[----:B------:R-:W-:Y:S02]  /*16e0*/  FSEL R6, R7, 1.875, P0 ;  /* 0x3ff0000007067808 */ /* 0x000fe40000000000 */
[----:B------:R-:W-:Y:S02]  /*16f0*/  FSEL R4, R4, RZ, P1 ;  /* 0x000000ff04047208 */ /* 0x000fe40000800000 */
[----:B------:R-:W-:Y:S01]  /*1700*/  FSEL R5, R6, 1.875, P1 ;  /* 0x3ff0000006057808 */ /* 0x000fe20000800000 */
[----:B------:R-:W-:Y:S06]  /*1710*/  BRA `(.L_x_97) ;  /* 0x0000000400007947 */ /* 0x000fec0003800000 */
.L_x_95:
[----:B------:R-:W-:-:S13]  /*1720*/  ISETP.GT.AND P0, PT, R0, 0x8, PT ;  /* 0x000000080000780c */ /* 0x000fda0003f04270 */
[----:B------:R-:W-:Y:S05]  /*1730*/  @P0 BRA `(.L_x_106) ;  /* 0x0000000000540947 */ /* 0x000fea0003800000 */
[----:B------:R-:W-:-:S05]  /*1740*/  VIADD R0, R0, 0xfffffffa ;  /* 0xfffffffa00007836 */ /* 0x000fca0000000000 */
[----:B------:R-:W-:-:S05]  /*1750*/  VIMNMX.U32 R0, PT, PT, R0, 0x3, PT ;  /* 0x0000000300007848 */ /* 0x000fca0003fe0000 */
[----:B------:R-:W-:-:S04]  /*1760*/  IMAD.SHL.U32 R0, R0, 0x4, RZ ;  /* 0x0000000400007824 */ /* 0x000fc800078e00ff */
[----:B------:R-:W0:Y:S02]  /*1770*/  LDC R6, c[0x2][R0+0x68] ;  /* 0x00801a0000067b82 */ /* 0x000e240000000800 */
[----:B0-----:R-:W-:-:S04]  /*1780*/  SHF.R.S32.HI R7, RZ, 0x1f, R6 ;  /* 0x0000001fff077819 */ /* 0x001fc80000011406 */
.L_x_179:
[----:B------:R-:W-:Y:S05]  /*1790*/  BRX R6 -0x17a0                                                  (*"BRANCH_TARGETS .L_x_180,.L_x_181,.L_x_182,.L_x_97"*) ;  /* 0xffffffe806187949 */ /* 0x000fea000383ffff */
.L_x_182:
[----:B------:R-:W0:Y:S01]  /*17a0*/  LDCU.64 UR4, c[0x0][0x388] ;  /* 0x00007100ff0477ac */ /* 0x000e220008000a00 */
[----:B------:R-:W-:Y:S01]  /*17b0*/  IMAD.MOV.U32 R4, RZ, RZ, RZ ;  /* 0x000000ffff047224 */ /* 0x000fe200078e00ff */
[----:B0----5:R-:W-:-:S06]  /*17c0*/  DSETP.GE.AND P0, PT, R24, UR4, PT ;  /* 0x0000000418007e2a */ /* 0x021fcc000bf06000 */
[----:B------:R-:W-:Y:S01]  /*17d0*/  FSEL R5, RZ, 1.875, !P0 ;  /* 0x3ff00000ff057808 */ /* 0x000fe20004000000 */
[----:B------:R-:W-:Y:S07]  /*17e0*/  BRA `(.L_x_97) ;  /* 0x0000000000cc7947 */ /* 0x000fee0003800000 */
.L_x_180:
[----:B------:R-:W0:Y:S01]  /*17f0*/  LDCU.64 UR4, c[0x0][0x388] ;  /* 0x00007100ff0477ac */ /* 0x000e220008000a00 */
[----:B------:R-:W-:Y:S01]  /*1800*/  IMAD.MOV.U32 R4, RZ, RZ, RZ ;  /* 0x000000ffff047224 */ /* 0x000fe200078e00ff */
[----:B0----5:R-:W-:-:S06]  /*1810*/  DSETP.GTU.AND P0, PT, R24, UR4, PT ;  /* 0x0000000418007e2a */ /* 0x021fcc000bf0c000 */
[----:B------:R-:W-:Y:S01]  /*1820*/  FSEL R5, RZ, 1.875, P0 ;  /* 0x3ff00000ff057808 */ /* 0x000fe20000000000 */
[----:B------:R-:W-:Y:S07]  /*1830*/  BRA `(.L_x_97) ;  /* 0x0000000000b87947 */ /* 0x000fee0003800000 */
.L_x_181:
[----:B------:R-:W0:Y:S01]  /*1840*/  LDCU.64 UR4, c[0x0][0x388] ;  /* 0x00007100ff0477ac */ /* 0x000e220008000a00 */
[----:B------:R-:W-:Y:S01]  /*1850*/  IMAD.MOV.U32 R4, RZ, RZ, RZ ;  /* 0x000000ffff047224 */ /* 0x000fe200078e00ff */
[----:B0----5:R-:W-:-:S06]  /*1860*/  DSETP.GT.AND P0, PT, R24, UR4, PT ;  /* 0x0000000418007e2a */ /* 0x021fcc000bf04000 */
[----:B------:R-:W-:Y:S01]  /*1870*/  FSEL R5, RZ, 1.875, !P0 ;  /* 0x3ff00000ff057808 */ /* 0x000fe20004000000 */
[----:B------:R-:W-:Y:S07]  /*1880*/  BRA `(.L_x_97) ;  /* 0x0000000000a47947 */ /* 0x000fee0003800000 */
.L_x_106:
[----:B------:R-:W-:-:S13]  /*1890*/  ISETP.GT.AND P0, PT, R0, 0xa, PT ;  /* 0x0000000a0000780c */ /* 0x000fda0003f04270 */
[----:B------:R-:W-:Y:S05]  /*18a0*/  @P0 BRA `(.L_x_107) ;  /* 0x0000000000400947 */ /* 0x000fea0003800000 */
[----:B------:R-:W-:-:S05]  /*18b0*/  IMAD.MOV.U32 R3, RZ, RZ, -0x9 ;  /* 0xfffffff7ff037424 */ /* 0x000fca00078e00ff */
[----:B------:R-:W-:-:S05]  /*18c0*/  VIADDMNMX.U32 R3, R0, R3, 0x2, PT ;  /* 0x0000000200037446 */ /* 0x000fca0003800003 */
[----:B------:R-:W-:-:S04]  /*18d0*/  IMAD.SHL.U32 R3, R3, 0x4, RZ ;  /* 0x0000000403037824 */ /* 0x000fc800078e00ff */
[----:B------:R-:W0:Y:S02]  /*18e0*/  LDC R6, c[0x2][R3+0x78] ;  /* 0x00801e0003067b82 */ /* 0x000e240000000800 */
[----:B0-----:R-:W-:-:S04]  /*18f0*/  SHF.R.S32.HI R7, RZ, 0x1f, R6 ;  /* 0x0000001fff077819 */ /* 0x001fc80000011406 */
.L_x_184:
[----:B------:R-:W-:Y:S05]  /*1900*/  BRX R6 -0x1910                                                  (*"BRANCH_TARGETS .L_x_185,.L_x_186,.L_x_97"*) ;  /* 0xffffffe406bc7949 */ /* 0x000fea000383ffff */
.L_x_186:
[----:B------:R-:W0:Y:S01]  /*1910*/  LDCU.64 UR4, c[0x0][0x388] ;  /* 0x00007100ff0477ac */ /* 0x000e220008000a00 */
[----:B------:R-:W-:Y:S01]  /*1920*/  IMAD.MOV.U32 R4, RZ, RZ, RZ ;  /* 0x000000ffff047224 */ /* 0x000fe200078e00ff */
[----:B0----5:R-:W-:-:S06]  /*1930*/  DSETP.NEU.AND P0, PT, R24, UR4, PT ;  /* 0x0000000418007e2a */ /* 0x021fcc000bf0d000 */
[----:B------:R-:W-:Y:S01]  /*1940*/  FSEL R5, RZ, 1.875, !P0 ;  /* 0x3ff00000ff057808 */ /* 0x000fe20004000000 */
[----:B------:R-:W-:Y:S07]  /*1950*/  BRA `(.L_x_97) ;  /* 0x0000000000707947 */ /* 0x000fee0003800000 */
.L_x_185:
[----:B------:R-:W0:Y:S01]  /*1960*/  LDCU.64 UR4, c[0x0][0x388] ;  /* 0x00007100ff0477ac */ /* 0x000e220008000a00 */
[----:B------:R-:W-:Y:S01]  /*1970*/  IMAD.MOV.U32 R4, RZ, RZ, RZ ;  /* 0x000000ffff047224 */ /* 0x000fe200078e00ff */
[----:B0----5:R-:W-:-:S06]  /*1980*/  DSETP.NEU.AND P0, PT, R24, UR4, PT ;  /* 0x0000000418007e2a */ /* 0x021fcc000bf0d000 */
[----:B------:R-:W-:Y:S01]  /*1990*/  FSEL R5, RZ, 1.875, P0 ;  /* 0x3ff00000ff057808 */ /* 0x000fe20000000000 */
[----:B------:R-:W-:Y:S07]  /*19a0*/  BRA `(.L_x_97) ;  /* 0x00000000005c7947 */ /* 0x000fee0003800000 */
.L_x_107:
[----:B------:R-:W-:-:S05]  /*19b0*/  IMAD.MOV.U32 R3, RZ, RZ, -0xb ;  /* 0xfffffff5ff037424 */ /* 0x000fca00078e00ff */
[----:B------:R-:W-:-:S05]  /*19c0*/  VIADDMNMX.U32 R3, R0, R3, 0x2, PT ;  /* 0x0000000200037446 */ /* 0x000fca0003800003 */
[----:B------:R-:W-:-:S04]  /*19d0*/  IMAD.SHL.U32 R3, R3, 0x4, RZ ;  /* 0x0000000403037824 */ /* 0x000fc800078e00ff */
[----:B------:R-:W0:Y:S02]  /*19e0*/  LDC R6, c[0x2][R3+0x84] ;  /* 0x0080210003067b82 */ /* 0x000e240000000800 */
[----:B0-----:R-:W-:-:S04]  /*19f0*/  SHF.R.S32.HI R7, RZ, 0x1f, R6 ;  /* 0x0000001fff077819 */ /* 0x001fc80000011406 */
.L_x_188:
[----:B------:R-:W-:Y:S05]  /*1a00*/  BRX R6 -0x1a10                                                  (*"BRANCH_TARGETS .L_x_189,.L_x_190,.L_x_97"*) ;  /* 0xffffffe4067c7949 */ /* 0x000fea000383ffff */
.L_x_190:
        /* <DEDUP_REMOVED lines=9> */
.L_x_189:
        /* <DEDUP_REMOVED lines=8> */
.L_x_97:
[----:B------:R-:W0:Y:S02]  /*1b20*/  LDC.64 R6, c[0x0][0x390] ;  /* 0x0000e400ff067b82 */ /* 0x000e240000000a00 */
[----:B0-----:R-:W-:-:S05]  /*1b30*/  IMAD.WIDE R6, R2, 0x8, R6 ;  /* 0x0000000802067825 */ /* 0x001fca00078e0206 */
[----:B------:R-:W-:Y:S01]  /*1b40*/  STG.E.64 desc[UR8][R6.64], R4 ;  /* 0x0000000406007986 */ /* 0x000fe2000c101b08 */
[----:B------:R-:W-:Y:S05]  /*1b50*/  EXIT ;  /* 0x000000000000794d */ /* 0x000fea0003800000 */
        .weak           $__internal_0_$__cuda_sm20_div_rn_f64_full
        .type           $__internal_0_$__cuda_sm20_div_rn_f64_full,@function
        .size           $__internal_0_$__cuda_sm20_div_rn_f64_full,($binCellScalarOp$__internal_accurate_pow - $__internal_0_$__cuda_sm20_div_rn_f64_full)
$__internal_0_$__cuda_sm20_div_rn_f64_full:
[C---:B------:R-:W-:Y:S01]  /*1b60*/  FSETP.GEU.AND P0, PT, |R7|.reuse, 1.469367938527859385e-39, PT ;  /* 0x001000000700780b */ /* 0x040fe20003f0e200 */
[----:B------:R-:W-:Y:S01]  /*1b70*/  IMAD.MOV.U32 R16, RZ, RZ, 0x1 ;  /* 0x00000001ff107424 */ /* 0x000fe200078e00ff */
[----:B------:R-:W-:Y:S01]  /*1b80*/  LOP3.LUT R4, R7, 0x800fffff, RZ, 0xc0, !PT ;  /* 0x800fffff07047812 */ /* 0x000fe200078ec0ff */
[----:B------:R-:W-:Y:S01]  /*1b90*/  BSSY.RECONVERGENT B1, `(.L_x_108) ;  /* 0x0000055000017945 */ /* 0x000fe20003800200 */
[C---:B------:R-:W-:Y:S02]  /*1ba0*/  FSETP.GEU.AND P2, PT, |R9|.reuse, 1.469367938527859385e-39, PT ;  /* 0x001000000900780b */ /* 0x040fe40003f4e200 */
[----:B------:R-:W-:Y:S01]  /*1bb0*/  LOP3.LUT R5, R4, 0x3ff00000, RZ, 0xfc, !PT ;  /* 0x3ff0000004057812 */ /* 0x000fe200078efcff */
[----:B------:R-:W-:Y:S01]  /*1bc0*/  IMAD.MOV.U32 R4, RZ, RZ, R6 ;  /* 0x000000ffff047224 */ /* 0x000fe200078e0006 */
[----:B------:R-:W-:Y:S02]  /*1bd0*/  LOP3.LUT R3, R9, 0x7ff00000, RZ, 0xc0, !PT ;  /* 0x7ff0000009037812 */ /* 0x000fe400078ec0ff */
[----:B------:R-:W-:-:S03]  /*1be0*/  LOP3.LUT R14, R7, 0x7ff00000, RZ, 0xc0, !PT ;  /* 0x7ff00000070e7812 */ /* 0x000fc600078ec0ff */
[----:B------:R-:W-:Y:S01]  /*1bf0*/  @!P0 DMUL R4, R6, 8.98846567431157953865e+307 ;  /* 0x7fe0000006048828 */ /* 0x000fe20000000000 */
[----:B------:R-:W-:-:S03]  /*1c00*/  ISETP.GE.U32.AND P1, PT, R3, R14, PT ;  /* 0x0000000e0300720c */ /* 0x000fc60003f26070 */
[----:B------:R-:W-:Y:S01]  /*1c10*/  @!P2 LOP3.LUT R12, R7, 0x7ff00000, RZ, 0xc0, !PT ;  /* 0x7ff00000070ca812 */ /* 0x000fe200078ec0ff */
[----:B------:R-:W-:Y:S01]  /*1c20*/  @!P2 IMAD.MOV.U32 R18, RZ, RZ, RZ ;  /* 0x000000ffff12a224 */ /* 0x000fe200078e00ff */
[----:B------:R-:W0:Y:S02]  /*1c30*/  MUFU.RCP64H R17, R5 ;  /* 0x0000000500117308 */ /* 0x000e240000001800 */
[----:B------:R-:W-:Y:S01]  /*1c40*/  @!P2 ISETP.GE.U32.AND P3, PT, R3, R12, PT ;  /* 0x0000000c0300a20c */ /* 0x000fe20003f66070 */
[----:B------:R-:W-:-:S05]  /*1c50*/  IMAD.MOV.U32 R12, RZ, RZ, 0x1ca00000 ;  /* 0x1ca00000ff0c7424 */ /* 0x000fca00078e00ff */
[----:B------:R-:W-:-:S04]  /*1c60*/  @!P2 SEL R13, R12, 0x63400000, !P3 ;  /* 0x634000000c0da807 */ /* 0x000fc80005800000 */
[----:B------:R-:W-:-:S04]  /*1c70*/  @!P2 LOP3.LUT R13, R13, 0x80000000, R9, 0xf8, !PT ;  /* 0x800000000d0da812 */ /* 0x000fc800078ef809 */
[----:B------:R-:W-:Y:S01]  /*1c80*/  @!P2 LOP3.LUT R19, R13, 0x100000, RZ, 0xfc, !PT ;  /* 0x001000000d13a812 */ /* 0x000fe200078efcff */
[----:B0-----:R-:W-:-:S08]  /*1c90*/  DFMA R10, R16, -R4, 1 ;  /* 0x3ff00000100a742b */ /* 0x001fd00000000804 */
[----:B------:R-:W-:-:S08]  /*1ca0*/  DFMA R10, R10, R10, R10 ;  /* 0x0000000a0a0a722b */ /* 0x000fd0000000000a */
[----:B------:R-:W-:Y:S01]  /*1cb0*/  DFMA R16, R16, R10, R16 ;  /* 0x0000000a1010722b */ /* 0x000fe20000000010 */
[----:B------:R-:W-:Y:S01]  /*1cc0*/  SEL R11, R12, 0x63400000, !P1 ;  /* 0x634000000c0b7807 */ /* 0x000fe20004800000 */
[----:B------:R-:W-:-:S03]  /*1cd0*/  IMAD.MOV.U32 R10, RZ, RZ, R8 ;  /* 0x000000ffff0a7224 */ /* 0x000fc600078e0008 */
[----:B------:R-:W-:-:S03]  /*1ce0*/  LOP3.LUT R11, R11, 0x800fffff, R9, 0xf8, !PT ;  /* 0x800fffff0b0b7812 */ /* 0x000fc600078ef809 */
[----:B------:R-:W-:-:S03]  /*1cf0*/  DFMA R20, R16, -R4, 1 ;  /* 0x3ff000001014742b */ /* 0x000fc60000000804 */
[----:B------:R-:W-:-:S05]  /*1d00*/  @!P2 DFMA R10, R10, 2, -R18 ;  /* 0x400000000a0aa82b */ /* 0x000fca0000000812 */
[----:B------:R-:W-:Y:S01]  /*1d10*/  DFMA R16, R16, R20, R16 ;  /* 0x000000141010722b */ /* 0x000fe20000000010 */
[----:B------:R-:W-:Y:S02]  /*1d20*/  IMAD.MOV.U32 R21, RZ, RZ, R3 ;  /* 0x000000ffff157224 */ /* 0x000fe400078e0003 */
[----:B------:R-:W-:Y:S01]  /*1d30*/  IMAD.MOV.U32 R20, RZ, RZ, R14 ;  /* 0x000000ffff147224 */ /* 0x000fe200078e000e */
[----:B------:R-:W-:Y:S02]  /*1d40*/  @!P0 LOP3.LUT R20, R5, 0x7ff00000, RZ, 0xc0, !PT ;  /* 0x7ff0000005148812 */ /* 0x000fe400078ec0ff */
[----:B------:R-:W-:Y:S02]  /*1d50*/  @!P2 LOP3.LUT R21, R11, 0x7ff00000, RZ, 0xc0, !PT ;  /* 0x7ff000000b15a812 */ /* 0x000fe400078ec0ff */
[----:B------:R-:W-:Y:S01]  /*1d60*/  DMUL R18, R16, R10 ;  /* 0x0000000a10127228 */ /* 0x000fe20000000000 */
[----:B------:R-:W-:Y:S02]  /*1d70*/  VIADD R22, R20, 0xffffffff ;  /* 0xffffffff14167836 */ /* 0x000fe40000000000 */
[----:B------:R-:W-:-:S05]  /*1d80*/  VIADD R13, R21, 0xffffffff ;  /* 0xffffffff150d7836 */ /* 0x000fca0000000000 */
[----:B------:R-:W-:Y:S01]  /*1d90*/  DFMA R14, R18, -R4, R10 ;  /* 0x80000004120e722b */ /* 0x000fe2000000000a */
[----:B------:R-:W-:-:S04]  /*1da0*/  ISETP.GT.U32.AND P0, PT, R13, 0x7feffffe, PT ;  /* 0x7feffffe0d00780c */ /* 0x000fc80003f04070 */
[----:B------:R-:W-:-:S03]  /*1db0*/  ISETP.GT.U32.OR P0, PT, R22, 0x7feffffe, P0 ;  /* 0x7feffffe1600780c */ /* 0x000fc60000704470 */
[----:B------:R-:W-:-:S10]  /*1dc0*/  DFMA R14, R16, R14, R18 ;  /* 0x0000000e100e722b */ /* 0x000fd40000000012 */
[----:B------:R-:W-:Y:S05]  /*1dd0*/  @P0 BRA `(.L_x_109) ;  /* 0x00000000006c0947 */ /* 0x000fea0003800000 */
[----:B------:R-:W-:-:S04]  /*1de0*/  LOP3.LUT R16, R7, 0x7ff00000, RZ, 0xc0, !PT ;  /* 0x7ff0000007107812 */ /* 0x000fc800078ec0ff */
[CC--:B------:R-:W-:Y:S02]  /*1df0*/  VIADDMNMX R8, R3.reuse, -R16.reuse, 0xb9600000, !PT ;  /* 0xb960000003087446 */ /* 0x0c0fe40007800910 */
[----:B------:R-:W-:Y:S02]  /*1e00*/  ISETP.GE.U32.AND P0, PT, R3, R16, PT ;  /* 0x000000100300720c */ /* 0x000fe40003f06070 */
[----:B------:R-:W-:Y:S02]  /*1e10*/  VIMNMX R8, PT, PT, R8, 0x46a00000, PT ;  /* 0x46a0000008087848 */ /* 0x000fe40003fe0100 */
[----:B------:R-:W-:-:S05]  /*1e20*/  SEL R3, R12, 0x63400000, !P0 ;  /* 0x634000000c037807 */ /* 0x000fca0004000000 */
[----:B------:R-:W-:Y:S02]  /*1e30*/  IMAD.IADD R3, R8, 0x1, -R3 ;  /* 0x0000000108037824 */ /* 0x000fe400078e0a03 */
[----:B------:R-:W-:Y:S02]  /*1e40*/  IMAD.MOV.U32 R8, RZ, RZ, RZ ;  /* 0x000000ffff087224 */ /* 0x000fe400078e00ff */
[----:B------:R-:W-:-:S06]  /*1e50*/  VIADD R9, R3, 0x7fe00000 ;  /* 0x7fe0000003097836 */ /* 0x000fcc0000000000 */
[----:B------:R-:W-:-:S10]  /*1e60*/  DMUL R12, R14, R8 ;  /* 0x000000080e0c7228 */ /* 0x000fd40000000000 */
[----:B------:R-:W-:-:S13]  /*1e70*/  FSETP.GTU.AND P0, PT, |R13|, 1.469367938527859385e-39, PT ;  /* 0x001000000d00780b */ /* 0x000fda0003f0c200 */
[----:B------:R-:W-:Y:S05]  /*1e80*/  @P0 BRA `(.L_x_110) ;  /* 0x0000000000940947 */ /* 0x000fea0003800000 */
[----:B------:R-:W-:Y:S01]  /*1e90*/  DFMA R4, R14, -R4, R10 ;  /* 0x800000040e04722b */ /* 0x000fe2000000000a */
[----:B------:R-:W-:-:S09]  /*1ea0*/  IMAD.MOV.U32 R8, RZ, RZ, RZ ;  /* 0x000000ffff087224 */ /* 0x000fd200078e00ff */
[C---:B------:R-:W-:Y:S02]  /*1eb0*/  FSETP.NEU.AND P0, PT, R5.reuse, RZ, PT ;  /* 0x000000ff0500720b */ /* 0x040fe40003f0d000 */
[----:B------:R-:W-:-:S04]  /*1ec0*/  LOP3.LUT R7, R5, 0x80000000, R7, 0x48, !PT ;  /* 0x8000000005077812 */ /* 0x000fc800078e4807 */
[----:B------:R-:W-:-:S07]  /*1ed0*/  LOP3.LUT R9, R7, R9, RZ, 0xfc, !PT ;  /* 0x0000000907097212 */ /* 0x000fce00078efcff */
[----:B------:R-:W-:Y:S05]  /*1ee0*/  @!P0 BRA `(.L_x_110) ;  /* 0x00000000007c8947 */ /* 0x000fea0003800000 */
[----:B------:R-:W-:Y:S01]  /*1ef0*/  IMAD.MOV R5, RZ, RZ, -R3 ;  /* 0x000000ffff057224 */ /* 0x000fe200078e0a03 */
[----:B------:R-:W-:Y:S01]  /*1f00*/  DMUL.RP R8, R14, R8 ;  /* 0x000000080e087228 */ /* 0x000fe20000008000 */
[----:B------:R-:W-:Y:S01]  /*1f10*/  IMAD.MOV.U32 R4, RZ, RZ, RZ ;  /* 0x000000ffff047224 */ /* 0x000fe200078e00ff */
[----:B------:R-:W-:-:S05]  /*1f20*/  IADD3 R3, PT, PT, -R3, -0x43300000, RZ ;  /* 0xbcd0000003037810 */ /* 0x000fca0007ffe1ff */
[----:B------:R-:W-:-:S03]  /*1f30*/  DFMA R4, R12, -R4, R14 ;  /* 0x800000040c04722b */ /* 0x000fc6000000000e */
[----:B------:R-:W-:-:S07]  /*1f40*/  LOP3.LUT R7, R9, R7, RZ, 0x3c, !PT ;  /* 0x0000000709077212 */ /* 0x000fce00078e3cff */
[----:B------:R-:W-:-:S04]  /*1f50*/  FSETP.NEU.AND P0, PT, |R5|, R3, PT ;  /* 0x000000030500720b */ /* 0x000fc80003f0d200 */
[----:B------:R-:W-:Y:S02]  /*1f60*/  FSEL R12, R8, R12, !P0 ;  /* 0x0000000c080c7208 */ /* 0x000fe40004000000 */
[----:B------:R-:W-:Y:S01]  /*1f70*/  FSEL R13, R7, R13, !P0 ;  /* 0x0000000d070d7208 */ /* 0x000fe20004000000 */
[----:B------:R-:W-:Y:S06]  /*1f80*/  BRA `(.L_x_110) ;  /* 0x0000000000547947 */ /* 0x000fec0003800000 */
.L_x_109:
[----:B------:R-:W-:-:S14]  /*1f90*/  DSETP.NAN.AND P0, PT, R8, R8, PT ;  /* 0x000000080800722a */ /* 0x000fdc0003f08000 */
[----:B------:R-:W-:Y:S05]  /*1fa0*/  @P0 BRA `(.L_x_111) ;  /* 0x0000000000440947 */ /* 0x000fea0003800000 */
[----:B------:R-:W-:-:S14]  /*1fb0*/  DSETP.NAN.AND P0, PT, R6, R6, PT ;  /* 0x000000060600722a */ /* 0x000fdc0003f08000 */
[----:B------:R-:W-:Y:S05]  /*1fc0*/  @P0 BRA `(.L_x_112) ;  /* 0x0000000000300947 */ /* 0x000fea0003800000 */
[----:B------:R-:W-:Y:S01]  /*1fd0*/  ISETP.NE.AND P0, PT, R21, R20, PT ;  /* 0x000000141500720c */ /* 0x000fe20003f05270 */
[----:B------:R-:W-:Y:S02]  /*1fe0*/  IMAD.MOV.U32 R12, RZ, RZ, 0x0 ;  /* 0x00000000ff0c7424 */ /* 0x000fe400078e00ff */
[----:B------:R-:W-:-:S10]  /*1ff0*/  IMAD.MOV.U32 R13, RZ, RZ, -0x80000 ;  /* 0xfff80000ff0d7424 */ /* 0x000fd400078e00ff */
[----:B------:R-:W-:Y:S05]  /*2000*/  @!P0 BRA `(.L_x_110) ;  /* 0x0000000000348947 */ /* 0x000fea0003800000 */
[----:B------:R-:W-:Y:S02]  /*2010*/  ISETP.NE.AND P0, PT, R21, 0x7ff00000, PT ;  /* 0x7ff000001500780c */ /* 0x000fe40003f05270 */
[----:B------:R-:W-:Y:S02]  /*2020*/  LOP3.LUT R13, R9, 0x80000000, R7, 0x48, !PT ;  /* 0x80000000090d7812 */ /* 0x000fe400078e4807 */
[----:B------:R-:W-:-:S13]  /*2030*/  ISETP.EQ.OR P0, PT, R20, RZ, !P0 ;  /* 0x000000ff1400720c */ /* 0x000fda0004702670 */
[----:B------:R-:W-:Y:S01]  /*2040*/  @P0 LOP3.LUT R3, R13, 0x7ff00000, RZ, 0xfc, !PT ;  /* 0x7ff000000d030812 */ /* 0x000fe200078efcff */
[----:B------:R-:W-:Y:S02]  /*2050*/  @!P0 IMAD.MOV.U32 R12, RZ, RZ, RZ ;  /* 0x000000ffff0c8224 */ /* 0x000fe400078e00ff */
[----:B------:R-:W-:Y:S02]  /*2060*/  @P0 IMAD.MOV.U32 R12, RZ, RZ, RZ ;  /* 0x000000ffff0c0224 */ /* 0x000fe400078e00ff */
[----:B------:R-:W-:Y:S01]  /*2070*/  @P0 IMAD.MOV.U32 R13, RZ, RZ, R3 ;  /* 0x000000ffff0d0224 */ /* 0x000fe200078e0003 */
[----:B------:R-:W-:Y:S06]  /*2080*/  BRA `(.L_x_110) ;  /* 0x0000000000147947 */ /* 0x000fec0003800000 */
.L_x_112:
[----:B------:R-:W-:Y:S01]  /*2090*/  LOP3.LUT R13, R7, 0x80000, RZ, 0xfc, !PT ;  /* 0x00080000070d7812 */ /* 0x000fe200078efcff */
[----:B------:R-:W-:Y:S01]  /*20a0*/  IMAD.MOV.U32 R12, RZ, RZ, R6 ;  /* 0x000000ffff0c7224 */ /* 0x000fe200078e0006 */
[----:B------:R-:W-:Y:S06]  /*20b0*/  BRA `(.L_x_110) ;  /* 0x0000000000087947 */ /* 0x000fec0003800000 */
.L_x_111:
[----:B------:R-:W-:Y:S01]  /*20c0*/  LOP3.LUT R13, R9, 0x80000, RZ, 0xfc, !PT ;  /* 0x00080000090d7812 */ /* 0x000fe200078efcff */
[----:B------:R-:W-:-:S07]  /*20d0*/  IMAD.MOV.U32 R12, RZ, RZ, R8 ;  /* 0x000000ffff0c7224 */ /* 0x000fce00078e0008 */
.L_x_110:
[----:B------:R-:W-:Y:S05]  /*20e0*/  BSYNC.RECONVERGENT B1 ;  /* 0x0000000000017941 */ /* 0x000fea0003800200 */
.L_x_108:
[----:B------:R-:W-:Y:S02]  /*20f0*/  IMAD.MOV.U32 R4, RZ, RZ, R0 ;  /* 0x000000ffff047224 */ /* 0x000fe400078e0000 */
[----:B------:R-:W-:-:S04]  /*2100*/  IMAD.MOV.U32 R5, RZ, RZ, 0x0 ;  /* 0x00000000ff057424 */ /* 0x000fc800078e00ff */
[----:B------:R-:W-:Y:S05]  /*2110*/  RET.REL.NODEC R4 `(binCellScalarOp) ;  /* 0xffffffdc04b87950 */ /* 0x000fea0003c3ffff */
        .type           $binCellScalarOp$__internal_accurate_pow,@function
        .size           $binCellScalarOp$__internal_accurate_pow,(.L_x_216 - $binCellScalarOp$__internal_accurate_pow)
$binCellScalarOp$__internal_accurate_pow:
[----:B------:R-:W-:Y:S01]  /*2120*/  ISETP.GT.U32.AND P2, PT, R27, 0xfffff, PT ;  /* 0x000fffff1b00780c */ /* 0x000fe20003f44070 */
[----:B------:R-:W-:Y:S01]  /*2130*/  IMAD.MOV.U32 R4, RZ, RZ, R12 ;  /* 0x000000ffff047224 */ /* 0x000fe200078e000c */
[----:B------:R-:W-:Y:S01]  /*2140*/  UMOV UR4, 0x7d2cafe2 ;  /* 0x7d2cafe200047882 */ /* 0x000fe20000000000 */
[--C-:B------:R-:W-:Y:S01]  /*2150*/  IMAD.MOV.U32 R5, RZ, RZ, R27.reuse ;  /* 0x000000ffff057224 */ /* 0x100fe200078e001b */
[----:B------:R-:W-:Y:S01]  /*2160*/  UMOV UR5, 0x3eb0f5ff ;  /* 0x3eb0f5ff00057882 */ /* 0x000fe20000000000 */
[--C-:B------:R-:W-:Y:S01]  /*2170*/  IMAD.MOV.U32 R6, RZ, RZ, R27.reuse ;  /* 0x000000ffff067224 */ /* 0x100fe200078e001b */
[----:B------:R-:W-:Y:S01]  /*2180*/  SHF.R.U32.HI R27, RZ, 0x14, R27 ;  /* 0x00000014ff1b7819 */ /* 0x000fe2000001161b */
[----:B------:R-:W-:Y:S01]  /*2190*/  IMAD.MOV.U32 R18, RZ, RZ, RZ ;  /* 0x000000ffff127224 */ /* 0x000fe200078e00ff */
[----:B------:R-:W-:Y:S01]  /*21a0*/  UMOV UR6, 0x3b39803f ;  /* 0x3b39803f00067882 */ /* 0x000fe20000000000 */
[----:B------:R-:W-:Y:S01]  /*21b0*/  IMAD.MOV.U32 R10, RZ, RZ, 0x41ad3b5a ;  /* 0x41ad3b5aff0a7424 */ /* 0x000fe200078e00ff */
[----:B------:R-:W-:Y:S01]  /*21c0*/  UMOV UR7, 0x3c7abc9e ;  /* 0x3c7abc9e00077882 */ /* 0x000fe20000000000 */
[----:B------:R-:W-:-:S02]  /*21d0*/  IMAD.MOV.U32 R11, RZ, RZ, 0x3ed0f5d2 ;  /* 0x3ed0f5d2ff0b7424 */ /* 0x000fc400078e00ff */
[----:B------:R-:W-:-:S10]  /*21e0*/  @!P2 DMUL R4, R4, 1.80143985094819840000e+16 ;  /* 0x435000000404a828 */ /* 0x000fd40000000000 */
[----:B------:R-:W-:Y:S01]  /*21f0*/  @!P2 IMAD.MOV.U32 R6, RZ, RZ, R5 ;  /* 0x000000ffff06a224 */ /* 0x000fe200078e0005 */
[----:B------:R-:W-:Y:S01]  /*2200*/  @!P2 LEA.HI R27, R5, 0xffffffca, RZ, 0xc ;  /* 0xffffffca051ba811 */ /* 0x000fe200078f60ff */
[----:B------:R-:W-:-:S03]  /*2210*/  @!P2 IMAD.MOV.U32 R12, RZ, RZ, R4 ;  /* 0x000000ffff0ca224 */ /* 0x000fc600078e0004 */
[----:B------:R-:W-:Y:S01]  /*2220*/  LOP3.LUT R6, R6, 0x800fffff, RZ, 0xc0, !PT ;  /* 0x800fffff06067812 */ /* 0x000fe200078ec0ff */
[----:B------:R-:W-:-:S03]  /*2230*/  VIADD R4, R27, 0xfffffc01 ;  /* 0xfffffc011b047836 */ /* 0x000fc60000000000 */
[----:B------:R-:W-:-:S04]  /*2240*/  LOP3.LUT R13, R6, 0x3ff00000, RZ, 0xfc, !PT ;  /* 0x3ff00000060d7812 */ /* 0x000fc800078efcff */
[----:B------:R-:W-:-:S13]  /*2250*/  ISETP.GE.U32.AND P3, PT, R13, 0x3ff6a09f, PT ;  /* 0x3ff6a09f0d00780c */ /* 0x000fda0003f66070 */
[----:B------:R-:W-:Y:S02]  /*2260*/  @P3 VIADD R7, R13, 0xfff00000 ;  /* 0xfff000000d073836 */ /* 0x000fe40000000000 */
[----:B------:R-:W-:Y:S02]  /*2270*/  @P3 VIADD R4, R27, 0xfffffc02 ;  /* 0xfffffc021b043836 */ /* 0x000fe40000000000 */
[----:B------:R-:W-:Y:S02]  /*2280*/  @P3 IMAD.MOV.U32 R13, RZ, RZ, R7 ;  /* 0x000000ffff0d3224 */ /* 0x000fe400078e0007 */
[----:B------:R-:W-:-:S04]  /*2290*/  IMAD.MOV.U32 R27, RZ, RZ, R3 ;  /* 0x000000ffff1b7224 */ /* 0x000fc800078e0003 */
[C---:B------:R-:W-:Y:S01]  /*22a0*/  DADD R8, R12.reuse, 1 ;  /* 0x3ff000000c087429 */ /* 0x040fe20000000000 */
[----:B------:R-:W-:Y:S01]  /*22b0*/  IMAD.SHL.U32 R3, R27, 0x2, RZ ;  /* 0x000000021b037824 */ /* 0x000fe200078e00ff */
[----:B------:R-:W-:-:S04]  /*22c0*/  DADD R12, R12, -1 ;  /* 0xbff000000c0c7429 */ /* 0x000fc80000000000 */
[----:B------:R-:W0:Y:S01]  /*22d0*/  MUFU.RCP64H R19, R9 ;  /* 0x0000000900137308 */ /* 0x000e220000001800 */
[----:B------:R-:W-:Y:S01]  /*22e0*/  ISETP.GT.U32.AND P2, PT, R3, -0x2000001, PT ;  /* 0xfdffffff0300780c */ /* 0x000fe20003f44070 */
[----:B0-----:R-:W-:-:S08]  /*22f0*/  DFMA R6, -R8, R18, 1 ;  /* 0x3ff000000806742b */ /* 0x001fd00000000112 */
[----:B------:R-:W-:-:S08]  /*2300*/  DFMA R6, R6, R6, R6 ;  /* 0x000000060606722b */ /* 0x000fd00000000006 */
[----:B------:R-:W-:-:S08]  /*2310*/  DFMA R18, R18, R6, R18 ;  /* 0x000000061212722b */ /* 0x000fd00000000012 */
[----:B------:R-:W-:-:S08]  /*2320*/  DMUL R6, R12, R18 ;  /* 0x000000120c067228 */ /* 0x000fd00000000000 */
[----:B------:R-:W-:-:S08]  /*2330*/  DFMA R6, R12, R18, R6 ;  /* 0x000000120c06722b */ /* 0x000fd00000000006 */
[CC--:B------:R-:W-:Y:S02]  /*2340*/  DMUL R16, R6.reuse, R6.reuse ;  /* 0x0000000606107228 */ /* 0x0c0fe40000000000 */
[----:B------:R-:W-:-:S06]  /*2350*/  DMUL R22, R6, R6 ;  /* 0x0000000606167228 */ /* 0x000fcc0000000000 */
[----:B------:R-:W-:Y:S01]  /*2360*/  DFMA R8, R16, UR4, R10 ;  /* 0x0000000410087c2b */ /* 0x000fe2000800000a */
[----:B------:R-:W-:Y:S01]  /*2370*/  UMOV UR4, 0x75488a3f ;  /* 0x75488a3f00047882 */ /* 0x000fe20000000000 */
[----:B------:R-:W-:Y:S01]  /*2380*/  UMOV UR5, 0x3ef3b20a ;  /* 0x3ef3b20a00057882 */ /* 0x000fe20000000000 */
[----:B------:R-:W-:-:S05]  /*2390*/  DADD R10, R12, -R6 ;  /* 0x000000000c0a7229 */ /* 0x000fca0000000806 */
[----:B------:R-:W-:Y:S01]  /*23a0*/  DFMA R8, R16, R8, UR4 ;  /* 0x0000000410087e2b */ /* 0x000fe20008000008 */
[----:B------:R-:W-:Y:S01]  /*23b0*/  UMOV UR4, 0xe4faecd5 ;  /* 0xe4faecd500047882 */ /* 0x000fe20000000000 */
[----:B------:R-:W-:Y:S01]  /*23c0*/  UMOV UR5, 0x3f1745cd ;  /* 0x3f1745cd00057882 */ /* 0x000fe20000000000 */
[----:B------:R-:W-:-:S05]  /*23d0*/  DADD R10, R10, R10 ;  /* 0x000000000a0a7229 */ /* 0x000fca000000000a */
[----:B------:R-:W-:Y:S01]  /*23e0*/  DFMA R8, R16, R8, UR4 ;  /* 0x0000000410087e2b */ /* 0x000fe20008000008 */
[----:B------:R-:W-:Y:S01]  /*23f0*/  UMOV UR4, 0x258a578b ;  /* 0x258a578b00047882 */ /* 0x000fe20000000000 */
[----:B------:R-:W-:Y:S01]  /*2400*/  UMOV UR5, 0x3f3c71c7 ;  /* 0x3f3c71c700057882 */ /* 0x000fe20000000000 */
[----:B------:R-:W-:-:S05]  /*2410*/  DFMA R10, R12, -R6, R10 ;  /* 0x800000060c0a722b */ /* 0x000fca000000000a */
[----:B------:R-:W-:Y:S01]  /*2420*/  DFMA R8, R16, R8, UR4 ;  /* 0x0000000410087e2b */ /* 0x000fe20008000008 */
[----:B------:R-:W-:Y:S01]  /*2430*/  UMOV UR4, 0x9242b910 ;  /* 0x9242b91000047882 */ /* 0x000fe20000000000 */
[----:B------:R-:W-:Y:S01]  /*2440*/  UMOV UR5, 0x3f624924 ;  /* 0x3f62492400057882 */ /* 0x000fe20000000000 */
[----:B------:R-:W-:Y:S02]  /*2450*/  DMUL R10, R18, R10 ;  /* 0x0000000a120a7228 */ /* 0x000fe40000000000 */
[----:B------:R-:W-:-:S03]  /*2460*/  DFMA R18, R6, R6, -R22 ;  /* 0x000000060612722b */ /* 0x000fc60000000816 */
[----:B------:R-:W-:Y:S01]  /*2470*/  DFMA R8, R16, R8, UR4 ;  /* 0x0000000410087e2b */ /* 0x000fe20008000008 */
[----:B------:R-:W-:Y:S01]  /*2480*/  UMOV UR4, 0x99999dfb ;  /* 0x99999dfb00047882 */ /* 0x000fe20000000000 */
[----:B------:R-:W-:-:S06]  /*2490*/  UMOV UR5, 0x3f899999 ;  /* 0x3f89999900057882 */ /* 0x000fcc0000000000 */
[----:B------:R-:W-:Y:S01]  /*24a0*/  DFMA R14, R16, R8, UR4 ;  /* 0x00000004100e7e2b */ /* 0x000fe20008000008 */
[----:B------:R-:W-:Y:S01]  /*24b0*/  UMOV UR4, 0x55555555 ;  /* 0x5555555500047882 */ /* 0x000fe20000000000 */
[----:B------:R-:W-:-:S06]  /*24c0*/  UMOV UR5, 0x3fb55555 ;  /* 0x3fb5555500057882 */ /* 0x000fcc0000000000 */
[----:B------:R-:W-:-:S08]  /*24d0*/  DFMA R8, R16, R14, UR4 ;  /* 0x0000000410087e2b */ /* 0x000fd0000800000e */
[----:B------:R-:W-:Y:S01]  /*24e0*/  DADD R12, -R8, UR4 ;  /* 0x00000004080c7e29 */ /* 0x000fe20008000100 */
[----:B------:R-:W-:Y:S01]  /*24f0*/  UMOV UR4, 0xb9e7b0 ;  /* 0x00b9e7b000047882 */ /* 0x000fe20000000000 */
[----:B------:R-:W-:-:S06]  /*2500*/  UMOV UR5, 0x3c46a4cb ;  /* 0x3c46a4cb00057882 */ /* 0x000fcc0000000000 */
[----:B------:R-:W-:Y:S02]  /*2510*/  DFMA R14, R16, R14, R12 ;  /* 0x0000000e100e722b */ /* 0x000fe4000000000c */
[----:B------:R-:W-:Y:S01]  /*2520*/  DMUL R12, R6, R22 ;  /* 0x00000016060c7228 */ /* 0x000fe20000000000 */
[----:B------:R-:W-:Y:S02]  /*2530*/  VIADD R17, R11, 0x100000 ;  /* 0x001000000b117836 */ /* 0x000fe40000000000 */
[----:B------:R-:W-:-:S03]  /*2540*/  IMAD.MOV.U32 R16, RZ, RZ, R10 ;  /* 0x000000ffff107224 */ /* 0x000fc600078e000a */
[----:B------:R-:W-:Y:S01]  /*2550*/  DADD R14, R14, -UR4 ;  /* 0x800000040e0e7e29 */ /* 0x000fe20008000000 */
[----:B------:R-:W-:Y:S01]  /*2560*/  UMOV UR4, 0x80000000 ;  /* 0x8000000000047882 */ /* 0x000fe20000000000 */
[C---:B------:R-:W-:Y:S01]  /*2570*/  DFMA R20, R6.reuse, R22, -R12 ;  /* 0x000000160614722b */ /* 0x040fe2000000080c */
[----:B------:R-:W-:Y:S01]  /*2580*/  UMOV UR5, 0x43300000 ;  /* 0x4330000000057882 */ /* 0x000fe20000000000 */
[----:B------:R-:W-:-:S04]  /*2590*/  DFMA R16, R6, R16, R18 ;  /* 0x000000100610722b */ /* 0x000fc80000000012 */
[----:B------:R-:W-:Y:S02]  /*25a0*/  DADD R18, R8, R14 ;  /* 0x0000000008127229 */ /* 0x000fe4000000000e */
[----:B------:R-:W-:-:S06]  /*25b0*/  DFMA R20, R10, R22, R20 ;  /* 0x000000160a14722b */ /* 0x000fcc0000000014 */
[----:B------:R-:W-:Y:S02]  /*25c0*/  DMUL R22, R18, R12 ;  /* 0x0000000c12167228 */ /* 0x000fe40000000000 */
[----:B------:R-:W-:Y:S02]  /*25d0*/  DFMA R16, R6, R16, R20 ;  /* 0x000000100610722b */ /* 0x000fe40000000014 */
[----:B------:R-:W-:-:S04]  /*25e0*/  DADD R20, R8, -R18 ;  /* 0x0000000008147229 */ /* 0x000fc80000000812 */
[----:B------:R-:W-:-:S04]  /*25f0*/  DFMA R8, R18, R12, -R22 ;  /* 0x0000000c1208722b */ /* 0x000fc80000000816 */
[----:B------:R-:W-:-:S04]  /*2600*/  DADD R20, R14, R20 ;  /* 0x000000000e147229 */ /* 0x000fc80000000014 */
[----:B------:R-:W-:-:S08]  /*2610*/  DFMA R8, R18, R16, R8 ;  /* 0x000000101208722b */ /* 0x000fd00000000008 */
[----:B------:R-:W-:-:S08]  /*2620*/  DFMA R20, R20, R12, R8 ;  /* 0x0000000c1414722b */ /* 0x000fd00000000008 */
[----:B------:R-:W-:-:S08]  /*2630*/  DADD R12, R22, R20 ;  /* 0x00000000160c7229 */ /* 0x000fd00000000014 */
[--C-:B------:R-:W-:Y:S02]  /*2640*/  DADD R8, R6, R12.reuse ;  /* 0x0000000006087229 */ /* 0x100fe4000000000c */
[----:B------:R-:W-:-:S06]  /*2650*/  DADD R22, R22, -R12 ;  /* 0x0000000016167229 */ /* 0x000fcc000000080c */
[----:B------:R-:W-:Y:S02]  /*2660*/  DADD R6, R6, -R8 ;  /* 0x0000000006067229 */ /* 0x000fe40000000808 */
[----:B------:R-:W-:-:S06]  /*2670*/  DADD R22, R20, R22 ;  /* 0x0000000014167229 */ /* 0x000fcc0000000016 */
[----:B------:R-:W-:-:S08]  /*2680*/  DADD R6, R12, R6 ;  /* 0x000000000c067229 */ /* 0x000fd00000000006 */
[----:B------:R-:W-:-:S08]  /*2690*/  DADD R6, R22, R6 ;  /* 0x0000000016067229 */ /* 0x000fd00000000006 */
[----:B------:R-:W-:Y:S01]  /*26a0*/  DADD R10, R10, R6 ;  /* 0x000000000a0a7229 */ /* 0x000fe20000000006 */
[----:B------:R-:W-:Y:S01]  /*26b0*/  LOP3.LUT R6, R4, 0x80000000, RZ, 0x3c, !PT ;  /* 0x8000000004067812 */ /* 0x000fe200078e3cff */
[----:B------:R-:W-:-:S06]  /*26c0*/  IMAD.MOV.U32 R7, RZ, RZ, 0x43300000 ;  /* 0x43300000ff077424 */ /* 0x000fcc00078e00ff */
[----:B------:R-:W-:Y:S02]  /*26d0*/  DADD R12, R8, R10 ;  /* 0x00000000080c7229 */ /* 0x000fe4000000000a */
[----:B------:R-:W-:Y:S01]  /*26e0*/  DADD R6, R6, -UR4 ;  /* 0x8000000406067e29 */ /* 0x000fe20008000000 */
[----:B------:R-:W-:Y:S01]  /*26f0*/  UMOV UR4, 0xfefa39ef ;  /* 0xfefa39ef00047882 */ /* 0x000fe20000000000 */
[----:B------:R-:W-:-:S04]  /*2700*/  UMOV UR5, 0x3fe62e42 ;  /* 0x3fe62e4200057882 */ /* 0x000fc80000000000 */
[--C-:B------:R-:W-:Y:S02]  /*2710*/  DADD R8, R8, -R12.reuse ;  /* 0x0000000008087229 */ /* 0x100fe4000000080c */
[----:B------:R-:W-:-:S06]  /*2720*/  DFMA R4, R6, UR4, R12 ;  /* 0x0000000406047c2b */ /* 0x000fcc000800000c */
[----:B------:R-:W-:Y:S02]  /*2730*/  DADD R8, R10, R8 ;  /* 0x000000000a087229 */ /* 0x000fe40000000008 */
[----:B------:R-:W-:-:S08]  /*2740*/  DFMA R14, R6, -UR4, R4 ;  /* 0x80000004060e7c2b */ /* 0x000fd00008000004 */
[----:B------:R-:W-:Y:S01]  /*2750*/  DADD R14, -R12, R14 ;  /* 0x000000000c0e7229 */ /* 0x000fe2000000010e */
[----:B------:R-:W-:Y:S01]  /*2760*/  LOP3.LUT R13, R27, 0xff0fffff, RZ, 0xc0, !PT ;  /* 0xff0fffff1b0d7812 */ /* 0x000fe200078ec0ff */
[----:B------:R-:W-:-:S03]  /*2770*/  IMAD.MOV.U32 R12, RZ, RZ, R26 ;  /* 0x000000ffff0c7224 */ /* 0x000fc600078e001a */
[----:B------:R-:W-:-:S03]  /*2780*/  SEL R13, R13, R27, P2 ;  /* 0x0000001b0d0d7207 */ /* 0x000fc60001000000 */
[----:B------:R-:W-:-:S08]  /*2790*/  DADD R8, R8, -R14 ;  /* 0x0000000008087229 */ /* 0x000fd0000000080e */
[----:B------:R-:W-:-:S08]  /*27a0*/  DFMA R6, R6, UR6, R8 ;  /* 0x0000000606067c2b */ /* 0x000fd00008000008 */
[----:B------:R-:W-:-:S08]  /*27b0*/  DADD R8, R4, R6 ;  /* 0x0000000004087229 */ /* 0x000fd00000000006 */
[----:B------:R-:W-:Y:S02]  /*27c0*/  DADD R10, R4, -R8 ;  /* 0x00000000040a7229 */ /* 0x000fe40000000808 */
[----:B------:R-:W-:-:S06]  /*27d0*/  DMUL R4, R8, R12 ;  /* 0x0000000c08047228 */ /* 0x000fcc0000000000 */
[----:B------:R-:W-:Y:S02]  /*27e0*/  DADD R10, R6, R10 ;  /* 0x00000000060a7229 */ /* 0x000fe4000000000a */
[----:B------:R-:W-:-:S08]  /*27f0*/  DFMA R8, R8, R12, -R4 ;  /* 0x0000000c0808722b */ /* 0x000fd00000000804 */
[----:B------:R-:W-:Y:S01]  /*2800*/  DFMA R10, R10, R12, R8 ;  /* 0x0000000c0a0a722b */ /* 0x000fe20000000008 */
[----:B------:R-:W-:Y:S02]  /*2810*/  IMAD.MOV.U32 R8, RZ, RZ, 0x652b82fe ;  /* 0x652b82feff087424 */ /* 0x000fe400078e00ff */
[----:B------:R-:W-:-:S05]  /*2820*/  IMAD.MOV.U32 R9, RZ, RZ, 0x3ff71547 ;  /* 0x3ff71547ff097424 */ /* 0x000fca00078e00ff */
[----:B------:R-:W-:-:S08]  /*2830*/  DADD R6, R4, R10 ;  /* 0x0000000004067229 */ /* 0x000fd0000000000a */
[----:B------:R-:W-:Y:S02]  /*2840*/  DFMA R8, R6, R8, 6.75539944105574400000e+15 ;  /* 0x433800000608742b */ /* 0x000fe40000000008 */
[----:B------:R-:W-:Y:S01]  /*2850*/  FSETP.GEU.AND P2, PT, |R7|, 4.1917929649353027344, PT ;  /* 0x4086232b0700780b */ /* 0x000fe20003f4e200 */
[----:B------:R-:W-:-:S05]  /*2860*/  DADD R4, R4, -R6 ;  /* 0x0000000004047229 */ /* 0x000fca0000000806 */
[----:B------:R-:W-:-:S03]  /*2870*/  DADD R12, R8, -6.75539944105574400000e+15 ;  /* 0xc3380000080c7429 */ /* 0x000fc60000000000 */
[----:B------:R-:W-:-:S05]  /*2880*/  DADD R10, R10, R4 ;  /* 0x000000000a0a7229 */ /* 0x000fca0000000004 */
[----:B------:R-:W-:Y:S01]  /*2890*/  DFMA R14, R12, -UR4, R6 ;  /* 0x800000040c0e7c2b */ /* 0x000fe20008000006 */
[----:B------:R-:W-:Y:S01]  /*28a0*/  UMOV UR4, 0x3b39803f ;  /* 0x3b39803f00047882 */ /* 0x000fe20000000000 */
[----:B------:R-:W-:-:S06]  /*28b0*/  UMOV UR5, 0x3c7abc9e ;  /* 0x3c7abc9e00057882 */ /* 0x000fcc0000000000 */
[----:B------:R-:W-:Y:S01]  /*28c0*/  DFMA R12, R12, -UR4, R14 ;  /* 0x800000040c0c7c2b */ /* 0x000fe2000800000e */
[----:B------:R-:W-:Y:S01]  /*28d0*/  UMOV UR4, 0x69ce2bdf ;  /* 0x69ce2bdf00047882 */ /* 0x000fe20000000000 */
[----:B------:R-:W-:Y:S01]  /*28e0*/  IMAD.MOV.U32 R14, RZ, RZ, -0x35dec16 ;  /* 0xfca213eaff0e7424 */ /* 0x000fe200078e00ff */
[----:B------:R-:W-:Y:S01]  /*28f0*/  UMOV UR5, 0x3e5ade15 ;  /* 0x3e5ade1500057882 */ /* 0x000fe20000000000 */
[----:B------:R-:W-:-:S06]  /*2900*/  IMAD.MOV.U32 R15, RZ, RZ, 0x3e928af3 ;  /* 0x3e928af3ff0f7424 */ /* 0x000fcc00078e00ff */
[----:B------:R-:W-:Y:S01]  /*2910*/  DFMA R14, R12, UR4, R14 ;  /* 0x000000040c0e7c2b */ /* 0x000fe2000800000e */
[----:B------:R-:W-:Y:S01]  /*2920*/  UMOV UR4, 0x62401315 ;  /* 0x6240131500047882 */ /* 0x000fe20000000000 */
[----:B------:R-:W-:-:S06]  /*2930*/  UMOV UR5, 0x3ec71dee ;  /* 0x3ec71dee00057882 */ /* 0x000fcc0000000000 */
[----:B------:R-:W-:Y:S01]  /*2940*/  DFMA R14, R12, R14, UR4 ;  /* 0x000000040c0e7e2b */ /* 0x000fe2000800000e */
        /* <DEDUP_REMOVED lines=20> */
[----:B------:R-:W-:-:S08]  /*2a90*/  DFMA R14, R12, R14, UR4 ;  /* 0x000000040c0e7e2b */ /* 0x000fd0000800000e */
[----:B------:R-:W-:-:S08]  /*2aa0*/  DFMA R14, R12, R14, 1 ;  /* 0x3ff000000c0e742b */ /* 0x000fd0000000000e */
[----:B------:R-:W-:-:S10]  /*2ab0*/  DFMA R12, R12, R14, 1 ;  /* 0x3ff000000c0c742b */ /* 0x000fd4000000000e */
[----:B------:R-:W-:Y:S02]  /*2ac0*/  IMAD R5, R8, 0x100000, R13 ;  /* 0x0010000008057824 */ /* 0x000fe400078e020d */
[----:B------:R-:W-:Y:S01]  /*2ad0*/  IMAD.MOV.U32 R4, RZ, RZ, R12 ;  /* 0x000000ffff047224 */ /* 0x000fe200078e000c */
[----:B------:R-:W-:Y:S06]  /*2ae0*/  @!P2 BRA `(.L_x_113) ;  /* 0x000000000030a947 */ /* 0x000fec0003800000 */
[----:B------:R-:W-:Y:S01]  /*2af0*/  FSETP.GEU.AND P3, PT, |R7|, 4.2275390625, PT ;  /* 0x408748000700780b */ /* 0x000fe20003f6e200 */
[C---:B------:R-:W-:Y:S02]  /*2b00*/  DADD R4, R6.reuse, +INF ;  /* 0x7ff0000006047429 */ /* 0x040fe40000000000 */
[----:B------:R-:W-:-:S08]  /*2b10*/  DSETP.GEU.AND P2, PT, R6, RZ, PT ;  /* 0x000000ff0600722a */ /* 0x000fd00003f4e000 */
[----:B------:R-:W-:Y:S02]  /*2b20*/  FSEL R4, R4, RZ, P2 ;  /* 0x000000ff04047208 */ /* 0x000fe40001000000 */
[----:B------:R-:W-:Y:S02]  /*2b30*/  @!P3 LEA.HI R3, R8, R8, RZ, 0x1 ;  /* 0x000000080803b211 */ /* 0x000fe400078f08ff */
[----:B------:R-:W-:Y:S02]  /*2b40*/  FSEL R5, R5, RZ, P2 ;  /* 0x000000ff05057208 */ /* 0x000fe40001000000 */
[----:B------:R-:W-:-:S05]  /*2b50*/  @!P3 SHF.R.S32.HI R3, RZ, 0x1, R3 ;  /* 0x00000001ff03b819 */ /* 0x000fca0000011403 */
[----:B------:R-:W-:Y:S02]  /*2b60*/  @!P3 IMAD.IADD R6, R8, 0x1, -R3 ;  /* 0x000000010806b824 */ /* 0x000fe400078e0a03 */
[----:B------:R-:W-:-:S03]  /*2b70*/  @!P3 IMAD R13, R3, 0x100000, R13 ;  /* 0x00100000030db824 */ /* 0x000fc600078e020d */
[----:B------:R-:W-:Y:S01]  /*2b80*/  @!P3 LEA R7, R6, 0x3ff00000, 0x14 ;  /* 0x3ff000000607b811 */ /* 0x000fe200078ea0ff */
[----:B------:R-:W-:-:S06]  /*2b90*/  @!P3 IMAD.MOV.U32 R6, RZ, RZ, RZ ;  /* 0x000000ffff06b224 */ /* 0x000fcc00078e00ff */
[----:B------:R-:W-:-:S11]  /*2ba0*/  @!P3 DMUL R4, R12, R6 ;  /* 0x000000060c04b228 */ /* 0x000fd60000000000 */
.L_x_113:
[----:B------:R-:W-:Y:S02]  /*2bb0*/  DFMA R10, R10, R4, R4 ;  /* 0x000000040a0a722b */ /* 0x000fe40000000004 */
[----:B------:R-:W-:-:S08]  /*2bc0*/  DSETP.NEU.AND P2, PT, |R4|, +INF , PT ;  /* 0x7ff000000400742a */ /* 0x000fd00003f4d200 */
[----:B------:R-:W-:Y:S01]  /*2bd0*/  FSEL R6, R4, R10, !P2 ;  /* 0x0000000a04067208 */ /* 0x000fe20005000000 */
[----:B------:R-:W-:Y:S01]  /*2be0*/  IMAD.MOV.U32 R4, RZ, RZ, R0 ;  /* 0x000000ffff047224 */ /* 0x000fe200078e0000 */
[----:B------:R-:W-:Y:S01]  /*2bf0*/  FSEL R7, R5, R11, !P2 ;  /* 0x0000000b05077208 */ /* 0x000fe20005000000 */
[----:B------:R-:W-:-:S04]  /*2c00*/  IMAD.MOV.U32 R5, RZ, RZ, 0x0 ;  /* 0x00000000ff057424 */ /* 0x000fc800078e00ff */
[----:B------:R-:W-:Y:S05]  /*2c10*/  RET.REL.NODEC R4 `(binCellScalarOp) ;  /* 0xffffffd004f87950 */ /* 0x000fea0003c3ffff */
.L_x_114:
        /* <DEDUP_REMOVED lines=14> */
.L_x_216:


//--------------------- .text.binCellOp           --------------------------
	.section	.text.binCellOp,"ax",@progbits
	.align	128
        .global         binCellOp
        .type           binCellOp,@function
        .size           binCellOp,(.L_x_218 - binCellOp)
        .other          binCellOp,@"STO_CUDA_ENTRY STV_DEFAULT"
binCellOp:
.text.binCellOp:
[----:B------:R-:W-:Y:S01]  /*0000*/  LDC R1, c[0x0][0x37c] ;  /* 0x0000df00ff017b82 */ /* 0x000fe20000000800 */
[----:B------:R-:W0:Y:S07]  /*0010*/  S2R R5, SR_TID.Y ;  /* 0x0000000000057919 */ /* 0x000e2e0000002200 */
[----:B------:R-:W1:Y:S01]  /*0020*/  LDC R0, c[0x0][0x360] ;  /* 0x0000d800ff007b82 */ /* 0x000e620000000800 */
[----:B------:R-:W2:Y:S01]  /*0030*/  LDCU.64 UR6, c[0x0][0x398] ;  /* 0x00007300ff0677ac */ /* 0x000ea20008000a00 */
[----:B------:R-:W1:Y:S06]  /*0040*/  S2R R3, SR_TID.X ;  /* 0x0000000000037919 */ /* 0x000e6c0000002100 */
[----:B------:R-:W0:Y:S08]  /*0050*/  S2UR UR5, SR_CTAID.Y ;  /* 0x00000000000579c3 */ /* 0x000e300000002600 */
[----:B------:R-:W0:Y:S08]  /*0060*/  LDC R2, c[0x0][0x364] ;  /* 0x0000d900ff027b82 */ /* 0x000e300000000800 */
[----:B------:R-:W1:Y:S01]  /*0070*/  S2UR UR4, SR_CTAID.X ;  /* 0x00000000000479c3 */ /* 0x000e620000002500 */
[----:B0-----:R-:W-:-:S05]  /*0080*/  IMAD R2, R2, UR5, R5 ;  /* 0x0000000502027c24 */ /* 0x001fca000f8e0205 */
[----:B--2---:R-:W-:Y:S01]  /*0090*/  ISETP.GE.AND P0, PT, R2, UR7, PT ;  /* 0x0000000702007c0c */ /* 0x004fe2000bf06270 */
[----:B-1----:R-:W-:-:S05]  /*00a0*/  IMAD R0, R0, UR4, R3 ;  /* 0x0000000400007c24 */ /* 0x002fca000f8e0203 */
[----:B------:R-:W-:-:S13]  /*00b0*/  ISETP.GE.OR P0, PT, R0, UR6, P0 ;  /* 0x0000000600007c0c */ /* 0x000fda0008706670 */
[----:B------:R-:W-:Y:S05]  /*00c0*/  @P0 EXIT ;  /* 0x000000000000094d */ /* 0x000fea0003800000 */
[----:B------:R-:W0:Y:S01]  /*00d0*/  LDC R8, c[0x0][0x3a0] ;  /* 0x0000e800ff087b82 */ /* 0x000e220000000800 */
[----:B------:R-:W-:Y:S01]  /*00e0*/  IMAD.MOV.U32 R3, RZ, RZ, R0 ;  /* 0x000000ffff037224 */ /* 0x000fe200078e0000 */
[----:B------:R-:W1:Y:S03]  /*00f0*/  LDCU.64 UR4, c[0x0][0x358] ;  /* 0x00006b00ff0477ac */ /* 0x000e660008000a00 */
[----:B------:R-:W-:Y:S02]  /*0100*/  IMAD R0, R3, UR7, R2 ;  /* 0x0000000703007c24 */ /* 0x000fe4000f8e0202 */
[----:B------:R-:W-:Y:S01]  /*0110*/  IMAD.MOV.U32 R9, RZ, RZ, R3 ;  /* 0x000000ffff097224 */ /* 0x000fe200078e0003 */
[----:B------:R-:W2:Y:S08]  /*0120*/  LDC R10, c[0x0][0x3a4] ;  /* 0x0000e900ff0a7b82 */ /* 0x000eb00000000800 */
[----:B------:R-:W3:Y:S08]  /*0130*/  LDC.64 R4, c[0x0][0x380] ;  /* 0x0000e000ff047b82 */ /* 0x000ef00000000a00 */
[----:B------:R-:W4:Y:S01]  /*0140*/  LDC.64 R6, c[0x0][0x388] ;  /* 0x0000e200ff067b82 */ /* 0x000f220000000a00 */
[----:B0-----:R-:W-:-:S02]  /*0150*/  ISETP.NE.AND P0, PT, R8, 0x1, PT ;  /* 0x000000010800780c */ /* 0x001fc40003f05270 */
[----:B--2---:R-:W-:-:S11]  /*0160*/  ISETP.NE.AND P1, PT, R10, 0x1, PT ;  /* 0x000000010a00780c */ /* 0x004fd60003f25270 */
[----:B-1----:R-:W-:Y:S05]  /*0170*/  @!P0 BRA `(.L_x_115) ;  /* 0x00000000000c8947 */ /* 0x002fea0003800000 */
[----:B------:R-:W-:Y:S01]  /*0180*/  ISETP.NE.AND P0, PT, R8, 0x2, PT ;  /* 0x000000020800780c */ /* 0x000fe20003f05270 */
[----:B------:R-:W-:-:S12]  /*0190*/  IMAD.MOV.U32 R9, RZ, RZ, R2 ;  /* 0x000000ffff097224 */ /* 0x000fd800078e0002 */
[----:B------:R-:W-:-:S07]  /*01a0*/  @P0 IMAD.MOV.U32 R9, RZ, RZ, R0 ;  /* 0x000000ffff090224 */ /* 0x000fce00078e0000 */
.L_x_115:
[----:B------:R-:W-:Y:S05]  /*01b0*/  @!P1 BRA `(.L_x_116) ;  /* 0x00000000000c9947 */ /* 0x000fea0003800000 */
[----:B------:R-:W-:Y:S01]  /*01c0*/  ISETP.NE.AND P0, PT, R10, 0x2, PT ;  /* 0x000000020a00780c */ /* 0x000fe20003f05270 */
[----:B------:R-:W-:-:S12]  /*01d0*/  IMAD.MOV.U32 R3, RZ, RZ, R2 ;  /* 0x000000ffff037224 */ /* 0x000fd800078e0002 */
[----:B------:R-:W-:-:S07]  /*01e0*/  @P0 IMAD.MOV.U32 R3, RZ, RZ, R0 ;  /* 0x000000ffff030224 */ /* 0x000fce00078e0000 */
.L_x_116:
[----:B---3--:R-:W-:Y:S01]  /*01f0*/  IMAD.WIDE R4, R9, 0x8, R4 ;  /* 0x0000000809047825 */ /* 0x008fe200078e0204 */
[----:B------:R-:W0:Y:S03]  /*0200*/  LDC R8, c[0x0][0x3a8] ;  /* 0x0000ea00ff087b82 */ /* 0x000e260000000800 */
[----:B----4-:R-:W-:Y:S02]  /*0210*/  IMAD.WIDE R6, R3, 0x8, R6 ;  /* 0x0000000803067825 */ /* 0x010fe400078e0206 */
[----:B------:R-:W5:Y:S04]  /*0220*/  LDG.E.64 R4, desc[UR4][R4.64] ;  /* 0x0000000404047981 */ /* 0x000f68000c1e1b00 */
[----:B------:R-:W5:Y:S01]  /*0230*/  LDG.E.64 R6, desc[UR4][R6.64] ;  /* 0x0000000406067981 */ /* 0x000f62000c1e1b00 */
[----:B------:R-:W-:-:S02]  /*0240*/  IMAD.MOV.U32 R2, RZ, RZ, 0x0 ;  /* 0x00000000ff027424 */ /* 0x000fc400078e00ff */
[----:B------:R-:W-:Y:S01]  /*0250*/  IMAD.MOV.U32 R3, RZ, RZ, -0x3f70c800 ;  /* 0xc08f3800ff037424 */ /* 0x000fe200078e00ff */
[----:B0-----:R-:W-:-:S13]  /*0260*/  ISETP.GT.AND P0, PT, R8, 0x5, PT ;  /* 0x000000050800780c */ /* 0x001fda0003f04270 */
[----:B------:R-:W-:Y:S05]  /*0270*/  @P0 BRA `(.L_x_117) ;  /* 0x0000000400c80947 */ /* 0x000fea0003800000 */
[----:B------:R-:W-:-:S13]  /*0280*/  ISETP.GT.AND P0, PT, R8, 0x2, PT ;  /* 0x000000020800780c */ /* 0x000fda0003f04270 */
[----:B------:R-:W-:Y:S05]  /*0290*/  @P0 BRA `(.L_x_118) ;  /* 0x00000000002c0947 */ /* 0x000fea0003800000 */
[----:B------:R-:W-:-:S05]  /*02a0*/  VIMNMX.U32 R8, PT, PT, R8, 0x3, PT ;  /* 0x0000000308087848 */ /* 0x000fca0003fe0000 */
[----:B------:R-:W-:-:S04]  /*02b0*/  IMAD.SHL.U32 R10, R8, 0x4, RZ ;  /* 0x00000004080a7824 */ /* 0x000fc800078e00ff */
[----:B------:R-:W0:Y:S02]  /*02c0*/  LDC R8, c[0x2][R10] ;  /* 0x008000000a087b82 */ /* 0x000e240000000800 */
[----:B0-----:R-:W-:-:S04]  /*02d0*/  SHF.R.S32.HI R9, RZ, 0x1f, R8 ;  /* 0x0000001fff097819 */ /* 0x001fc80000011408 */
.L_x_192:
[----:B------:R-:W-:Y:S05]  /*02e0*/  BRX R8 -0x2f0                                                   (*"BRANCH_TARGETS .L_x_193,.L_x_194,.L_x_195,.L_x_119"*) ;  /* 0xfffffffc08447949 */ /* 0x000fea000383ffff */
.L_x_195:
[----:B-----5:R-:W-:Y:S01]  /*02f0*/  DMUL R2, R4, R6 ;  /* 0x0000000604027228 */ /* 0x020fe20000000000 */
[----:B------:R-:W-:Y:S10]  /*0300*/  BRA `(.L_x_119) ;  /* 0x0000000800887947 */ /* 0x000ff40003800000 */
.L_x_193:
[----:B-----5:R-:W-:Y:S01]  /*0310*/  DADD R2, R4, R6 ;  /* 0x0000000004027229 */ /* 0x020fe20000000006 */
[----:B------:R-:W-:Y:S10]  /*0320*/  BRA `(.L_x_119) ;  /* 0x0000000800807947 */ /* 0x000ff40003800000 */
.L_x_194:
[----:B-----5:R-:W-:Y:S01]  /*0330*/  DADD R2, R4, -R6 ;  /* 0x0000000004027229 */ /* 0x020fe20000000806 */
[----:B------:R-:W-:Y:S10]  /*0340*/  BRA `(.L_x_119) ;  /* 0x0000000800787947 */ /* 0x000ff40003800000 */
.L_x_118:
[----:B------:R-:W-:-:S05]  /*0350*/  IMAD.MOV.U32 R9, RZ, RZ, -0x3 ;  /* 0xfffffffdff097424 */ /* 0x000fca00078e00ff */
[----:B------:R-:W-:-:S05]  /*0360*/  VIADDMNMX.U32 R8, R8, R9, 0x3, PT ;  /* 0x0000000308087446 */ /* 0x000fca0003800009 */
[----:B------:R-:W-:-:S04]  /*0370*/  IMAD.SHL.U32 R10, R8, 0x4, RZ ;  /* 0x00000004080a7824 */ /* 0x000fc800078e00ff */
[----:B------:R-:W0:Y:S02]  /*0380*/  LDC R8, c[0x2][R10+0x10] ;  /* 0x008004000a087b82 */ /* 0x000e240000000800 */
[----:B0-----:R-:W-:-:S04]  /*0390*/  SHF.R.S32.HI R9, RZ, 0x1f, R8 ;  /* 0x0000001fff097819 */ /* 0x001fc80000011408 */
.L_x_197:
[----:B------:R-:W-:Y:S05]  /*03a0*/  BRX R8 -0x3b0                                                   (*"BRANCH_TARGETS .L_x_198,.L_x_199,.L_x_200,.L_x_119"*) ;  /* 0xfffffffc08147949 */ /* 0x000fea000383ffff */
.L_x_200:
[----:B-----5:R-:W-:Y:S01]  /*03b0*/  DSETP.GEU.AND P0, PT, R4, R6, PT ;  /* 0x000000060400722a */ /* 0x020fe20003f0e000 */
[----:B------:R-:W-:-:S05]  /*03c0*/  IMAD.MOV.U32 R2, RZ, RZ, RZ ;  /* 0x000000ffff027224 */ /* 0x000fca00078e00ff */
[----:B------:R-:W-:Y:S01]  /*03d0*/  FSEL R3, RZ, 1.875, P0 ;  /* 0x3ff00000ff037808 */ /* 0x000fe20000000000 */
[----:B------:R-:W-:Y:S07]  /*03e0*/  BRA `(.L_x_119) ;  /* 0x0000000800507947 */ /* 0x000fee0003800000 */
.L_x_198:
[----:B-----5:R-:W0:Y:S01]  /*03f0*/  MUFU.RCP64H R3, R7 ;  /* 0x0000000700037308 */ /* 0x020e220000001800 */
[----:B------:R-:W-:Y:S01]  /*0400*/  IMAD.MOV.U32 R2, RZ, RZ, 0x1 ;  /* 0x00000001ff027424 */ /* 0x000fe200078e00ff */
[----:B------:R-:W-:Y:S01]  /*0410*/  FSETP.GEU.AND P1, PT, |R5|, 6.5827683646048100446e-37, PT ;  /* 0x036000000500780b */ /* 0x000fe20003f2e200 */
[----:B------:R-:W-:Y:S04]  /*0420*/  BSSY.RECONVERGENT B0, `(.L_x_120) ;  /* 0x000000e000007945 */ /* 0x000fe80003800200 */
[----:B0-----:R-:W-:-:S08]  /*0430*/  DFMA R8, -R6, R2, 1 ;  /* 0x3ff000000608742b */ /* 0x001fd00000000102 */
[----:B------:R-:W-:-:S08]  /*0440*/  DFMA R8, R8, R8, R8 ;  /* 0x000000080808722b */ /* 0x000fd00000000008 */
[----:B------:R-:W-:-:S08]  /*0450*/  DFMA R8, R2, R8, R2 ;  /* 0x000000080208722b */ /* 0x000fd00000000002 */
[----:B------:R-:W-:-:S08]  /*0460*/  DFMA R2, -R6, R8, 1 ;  /* 0x3ff000000602742b */ /* 0x000fd00000000108 */
[----:B------:R-:W-:-:S08]  /*0470*/  DFMA R2, R8, R2, R8 ;  /* 0x000000020802722b */ /* 0x000fd00000000008 */
[----:B------:R-:W-:-:S08]  /*0480*/  DMUL R8, R4, R2 ;  /* 0x0000000204087228 */ /* 0x000fd00000000000 */
[----:B------:R-:W-:-:S08]  /*0490*/  DFMA R10, -R6, R8, R4 ;  /* 0x00000008060a722b */ /* 0x000fd00000000104 */
[----:B------:R-:W-:-:S10]  /*04a0*/  DFMA R2, R2, R10, R8 ;  /* 0x0000000a0202722b */ /* 0x000fd40000000008 */
[----:B------:R-:W-:-:S05]  /*04b0*/  FFMA R8, RZ, R7, R3 ;  /* 0x00000007ff087223 */ /* 0x000fca0000000003 */
[----:B------:R-:W-:-:S13]  /*04c0*/  FSETP.GT.AND P0, PT, |R8|, 1.469367938527859385e-39, PT ;  /* 0x001000000800780b */ /* 0x000fda0003f04200 */
[----:B------:R-:W-:Y:S05]  /*04d0*/  @P0 BRA P1, `(.L_x_121) ;  /* 0x0000000000080947 */ /* 0x000fea0000800000 */
[----:B------:R-:W-:-:S07]  /*04e0*/  MOV R10, 0x500 ;  /* 0x00000500000a7802 */ /* 0x000fce0000000f00 */
[----:B------:R-:W-:Y:S05]  /*04f0*/  CALL.REL.NOINC `($__internal_1_$__cuda_sm20_div_rn_f64_full) ;  /* 0x00000008001c7944 */ /* 0x000fea0003c00000 */
.L_x_121:
[----:B------:R-:W-:Y:S05]  /*0500*/  BSYNC.RECONVERGENT B0 ;  /* 0x0000000000007941 */ /* 0x000fea0003800200 */
.L_x_120:
[----:B------:R-:W-:Y:S05]  /*0510*/  BRA `(.L_x_119) ;  /* 0x0000000800047947 */ /* 0x000fea0003800000 */
.L_x_199:
[----:B-----5:R-:W-:Y:S01]  /*0520*/  SHF.R.U32.HI R2, RZ, 0x14, R7 ;  /* 0x00000014ff027819 */ /* 0x020fe20000011607 */
[----:B------:R-:W-:Y:S01]  /*0530*/  DSETP.NEU.AND P2, PT, R4, RZ, PT ;  /* 0x000000ff0400722a */ /* 0x000fe20003f4d000 */
[----:B------:R-:W-:Y:S02]  /*0540*/  BSSY.RECONVERGENT B0, `(.L_x_122) ;  /* 0x000001f000007945 */ /* 0x000fe40003800200 */
[----:B------:R-:W-:-:S03]  /*0550*/  LOP3.LUT R2, R2, 0x7ff, RZ, 0xc0, !PT ;  /* 0x000007ff02027812 */ /* 0x000fc600078ec0ff */
[----:B------:R-:W-:Y:S02]  /*0560*/  ISETP.GE.OR P3, PT, R7, RZ, P2 ;  /* 0x000000ff0700720c */ /* 0x000fe40001766670 */
[----:B------:R-:W-:-:S05]  /*0570*/  VIADD R3, R2, 0xfffffc0c ;  /* 0xfffffc0c02037836 */ /* 0x000fca0000000000 */
[CC--:B------:R-:W-:Y:S02]  /*0580*/  SHF.L.U32 R2, R6.reuse, R3.reuse, RZ ;  /* 0x0000000306027219 */ /* 0x0c0fe400000006ff */
[----:B------:R-:W-:Y:S02]  /*0590*/  SHF.L.U64.HI R3, R6, R3, R7 ;  /* 0x0000000306037219 */ /* 0x000fe40000010207 */
[----:B------:R-:W-:Y:S01]  /*05a0*/  ISETP.NE.U32.AND P0, PT, R2, RZ, PT ;  /* 0x000000ff0200720c */ /* 0x000fe20003f05070 */
[----:B------:R-:W-:-:S03]  /*05b0*/  @!P2 IMAD.MOV.U32 R2, RZ, RZ, RZ ;  /* 0x000000ffff02a224 */ /* 0x000fc600078e00ff */
[----:B------:R-:W-:-:S04]  /*05c0*/  ISETP.NE.AND.EX P0, PT, R3, -0x80000000, PT, P0 ;  /* 0x800000000300780c */ /* 0x000fc80003f05300 */
[----:B------:R-:W-:-:S09]  /*05d0*/  PLOP3.LUT P1, PT, P0, PT, PT, 0x8, 0x80 ;  /* 0x000000000080781c */ /* 0x000fd2000072e170 */
[----:B------:R-:W-:-:S06]  /*05e0*/  @!P2 DSETP.NEU.AND P1, PT, |R6|, 0.5, !P0 ;  /* 0x3fe000000600a42a */ /* 0x000fcc000472d200 */
[----:B------:R-:W-:-:S04]  /*05f0*/  @!P2 SEL R3, R5, RZ, P1 ;  /* 0x000000ff0503a207 */ /* 0x000fc80000800000 */
[----:B------:R-:W-:Y:S01]  /*0600*/  @!P3 LOP3.LUT R3, R3, 0x7ff00000, RZ, 0xfc, !PT ;  /* 0x7ff000000303b812 */ /* 0x000fe200078efcff */
[----:B------:R-:W-:Y:S06]  /*0610*/  @!P2 BRA `(.L_x_123) ;  /* 0x000000000044a947 */ /* 0x000fec0003800000 */
[----:B------:R-:W-:Y:S01]  /*0620*/  DADD R10, -RZ, |R4| ;  /* 0x00000000ff0a7229 */ /* 0x000fe20000000504 */
[----:B------:R-:W-:Y:S01]  /*0630*/  BSSY.RECONVERGENT B1, `(.L_x_124) ;  /* 0x0000003000017945 */ /* 0x000fe20003800200 */
[----:B------:R-:W-:-:S09]  /*0640*/  MOV R20, 0x660 ;  /* 0x0000066000147802 */ /* 0x000fd20000000f00 */
[----:B------:R-:W-:Y:S05]  /*0650*/  CALL.REL.NOINC `($binCellOp$__internal_accurate_pow) ;  /* 0x0000000c00387944 */ /* 0x000fea0003c00000 */
[----:B------:R-:W-:Y:S05]  /*0660*/  BSYNC.RECONVERGENT B1 ;  /* 0x0000000000017941 */ /* 0x000fea0003800200 */
.L_x_124:
[----:B------:R-:W-:Y:S01]  /*0670*/  IMAD.MOV.U32 R8, RZ, RZ, R11 ;  /* 0x000000ffff087224 */ /* 0x000fe200078e000b */
[----:B------:R-:W0:Y:S01]  /*0680*/  FRND.F64.TRUNC R2, R6 ;  /* 0x0000000600027313 */ /* 0x000e22000030d800 */
[----:B------:R-:W-:Y:S01]  /*0690*/  IMAD.MOV.U32 R9, RZ, RZ, R12 ;  /* 0x000000ffff097224 */ /* 0x000fe200078e000c */
[----:B------:R-:W-:-:S05]  /*06a0*/  ISETP.GE.AND P2, PT, R5, RZ, PT ;  /* 0x000000ff0500720c */ /* 0x000fca0003f46270 */
[----:B------:R-:W-:Y:S02]  /*06b0*/  DADD R8, -RZ, -R8 ;  /* 0x00000000ff087229 */ /* 0x000fe40000000908 */
[----:B0-----:R-:W-:-:S08]  /*06c0*/  DSETP.NEU.AND P0, PT, R6, R2, PT ;  /* 0x000000020600722a */ /* 0x001fd00003f0d000 */
[-C--:B------:R-:W-:Y:S02]  /*06d0*/  FSEL R8, R8, R11.reuse, P1 ;  /* 0x0000000b08087208 */ /* 0x080fe40000800000 */
[-C--:B------:R-:W-:Y:S02]  /*06e0*/  FSEL R9, R9, R12.reuse, P1 ;  /* 0x0000000c09097208 */ /* 0x080fe40000800000 */
[----:B------:R-:W-:Y:S02]  /*06f0*/  FSEL R2, R8, R11, !P2 ;  /* 0x0000000b08027208 */ /* 0x000fe40005000000 */
[----:B------:R-:W-:Y:S02]  /*0700*/  FSEL R3, R9, R12, !P2 ;  /* 0x0000000c09037208 */ /* 0x000fe40005000000 */
[----:B------:R-:W-:Y:S02]  /*0710*/  @!P2 FSEL R2, R2, RZ, !P0 ;  /* 0x000000ff0202a208 */ /* 0x000fe40004000000 */
[----:B------:R-:W-:-:S07]  /*0720*/  @!P2 FSEL R3, R3, -QNAN , !P0 ;  /* 0xfff800000303a808 */ /* 0x000fce0004000000 */
.L_x_123:
[----:B------:R-:W-:Y:S05]  /*0730*/  BSYNC.RECONVERGENT B0 ;  /* 0x0000000000007941 */ /* 0x000fea0003800200 */
.L_x_122:
[----:B------:R-:W-:Y:S01]  /*0740*/  DADD R8, R4, R6 ;  /* 0x0000000004087229 */ /* 0x000fe20000000006 */
[----:B------:R-:W-:Y:S09]  /*0750*/  BSSY.RECONVERGENT B0, `(.L_x_125) ;  /* 0x000001d000007945 */ /* 0x000ff20003800200 */
        /* <DEDUP_REMOVED lines=17> */
.L_x_127:
[----:B------:R-:W-:-:S14]  /*0870*/  DSETP.NEU.AND P0, PT, |R4|, +INF , PT ;  /* 0x7ff000000400742a */ /* 0x000fdc0003f0d200 */
[----:B------:R-:W-:Y:S05]  /*0880*/  @P0 BRA `(.L_x_126) ;  /* 0x0000000000240947 */ /* 0x000fea0003800000 */
[C---:B------:R-:W-:Y:S02]  /*0890*/  ISETP.GE.AND P0, PT, R7.reuse, RZ, PT ;  /* 0x000000ff0700720c */ /* 0x040fe40003f06270 */
[----:B------:R-:W-:Y:S02]  /*08a0*/  LOP3.LUT R2, R7, 0x7fffffff, RZ, 0xc0, !PT ;  /* 0x7fffffff07027812 */ /* 0x000fe400078ec0ff */
[----:B------:R-:W-:Y:S02]  /*08b0*/  SEL R3, RZ, 0x7ff00000, !P0 ;  /* 0x7ff00000ff037807 */ /* 0x000fe40004000000 */
[----:B------:R-:W-:Y:S02]  /*08c0*/  ISETP.GE.AND P2, PT, R5, RZ, PT ;  /* 0x000000ff0500720c */ /* 0x000fe40003f46270 */
[----:B------:R-:W-:Y:S01]  /*08d0*/  ISETP.NE.AND P0, PT, R2, 0x3fe00000, PT ;  /* 0x3fe000000200780c */ /* 0x000fe20003f05270 */
[----:B------:R-:W-:-:S05]  /*08e0*/  VIADD R2, R3, 0x80000000 ;  /* 0x8000000003027836 */ /* 0x000fca0000000000 */
[----:B------:R-:W-:-:S05]  /*08f0*/  SEL R2, R2, R3, P0 ;  /* 0x0000000302027207 */ /* 0x000fca0000000000 */
[----:B------:R-:W-:Y:S01]  /*0900*/  @!P2 SEL R3, R2, R3, P1 ;  /* 0x000000030203a207 */ /* 0x000fe20000800000 */
[----:B------:R-:W-:-:S07]  /*0910*/  IMAD.MOV.U32 R2, RZ, RZ, RZ ;  /* 0x000000ffff027224 */ /* 0x000fce00078e00ff */
.L_x_126:
[----:B------:R-:W-:Y:S05]  /*0920*/  BSYNC.RECONVERGENT B0 ;  /* 0x0000000000007941 */ /* 0x000fea0003800200 */
.L_x_125:
[----:B------:R-:W-:Y:S02]  /*0930*/  DSETP.NEU.AND P1, PT, R6, RZ, PT ;  /* 0x000000ff0600722a */ /* 0x000fe40003f2d000 */
[----:B------:R-:W-:-:S04]  /*0940*/  DSETP.NEU.AND P0, PT, R4, 1, PT ;  /* 0x3ff000000400742a */ /* 0x000fc80003f0d000 */
[----:B------:R-:W-:Y:S02]  /*0950*/  FSEL R2, R2, RZ, P1 ;  /* 0x000000ff02027208 */ /* 0x000fe40000800000 */
[----:B------:R-:W-:Y:S02]  /*0960*/  FSEL R3, R3, 1.875, P1 ;  /* 0x3ff0000003037808 */ /* 0x000fe40000800000 */
[----:B------:R-:W-:Y:S02]  /*0970*/  FSEL R2, R2, RZ, P0 ;  /* 0x000000ff02027208 */ /* 0x000fe40000000000 */
[----:B------:R-:W-:Y:S01]  /*0980*/  FSEL R3, R3, 1.875, P0 ;  /* 0x3ff0000003037808 */ /* 0x000fe20000000000 */
[----:B------:R-:W-:Y:S06]  /*0990*/  BRA `(.L_x_119) ;  /* 0x0000000000e47947 */ /* 0x000fec0003800000 */
.L_x_117:
[----:B------:R-:W-:-:S13]  /*09a0*/  ISETP.GT.AND P0, PT, R8, 0x8, PT ;  /* 0x000000080800780c */ /* 0x000fda0003f04270 */
[----:B------:R-:W-:Y:S05]  /*09b0*/  @P0 BRA `(.L_x_128) ;  /* 0x0000000000480947 */ /* 0x000fea0003800000 */
[----:B------:R-:W-:-:S05]  /*09c0*/  VIADD R8, R8, 0xfffffffa ;  /* 0xfffffffa08087836 */ /* 0x000fca0000000000 */
[----:B------:R-:W-:-:S05]  /*09d0*/  VIMNMX.U32 R8, PT, PT, R8, 0x3, PT ;  /* 0x0000000308087848 */ /* 0x000fca0003fe0000 */
[----:B------:R-:W-:-:S04]  /*09e0*/  IMAD.SHL.U32 R10, R8, 0x4, RZ ;  /* 0x00000004080a7824 */ /* 0x000fc800078e00ff */
[----:B------:R-:W0:Y:S02]  /*09f0*/  LDC R8, c[0x2][R10+0x20] ;  /* 0x008008000a087b82 */ /* 0x000e240000000800 */
[----:B0-----:R-:W-:-:S04]  /*0a00*/  SHF.R.S32.HI R9, RZ, 0x1f, R8 ;  /* 0x0000001fff097819 */ /* 0x001fc80000011408 */
.L_x_202:
[----:B------:R-:W-:Y:S05]  /*0a10*/  BRX R8 -0xa20                                                   (*"BRANCH_TARGETS .L_x_203,.L_x_204,.L_x_205,.L_x_119"*) ;  /* 0xfffffff408787949 */ /* 0x000fea000383ffff */
.L_x_205:
[----:B-----5:R-:W-:Y:S01]  /*0a20*/  DSETP.GE.AND P0, PT, R4, R6, PT ;  /* 0x000000060400722a */ /* 0x020fe20003f06000 */
[----:B------:R-:W-:-:S05]  /*0a30*/  IMAD.MOV.U32 R2, RZ, RZ, RZ ;  /* 0x000000ffff027224 */ /* 0x000fca00078e00ff */
[----:B------:R-:W-:Y:S01]  /*0a40*/  FSEL R3, RZ, 1.875, !P0 ;  /* 0x3ff00000ff037808 */ /* 0x000fe20004000000 */
[----:B------:R-:W-:Y:S07]  /*0a50*/  BRA `(.L_x_119) ;  /* 0x0000000000b47947 */ /* 0x000fee0003800000 */
.L_x_203:
[----:B-----5:R-:W-:Y:S01]  /*0a60*/  DSETP.GTU.AND P0, PT, R4, R6, PT ;  /* 0x000000060400722a */ /* 0x020fe20003f0c000 */
[----:B------:R-:W-:-:S05]  /*0a70*/  IMAD.MOV.U32 R2, RZ, RZ, RZ ;  /* 0x000000ffff027224 */ /* 0x000fca00078e00ff */
[----:B------:R-:W-:Y:S01]  /*0a80*/  FSEL R3, RZ, 1.875, P0 ;  /* 0x3ff00000ff037808 */ /* 0x000fe20000000000 */
[----:B------:R-:W-:Y:S07]  /*0a90*/  BRA `(.L_x_119) ;  /* 0x0000000000a47947 */ /* 0x000fee0003800000 */
.L_x_204:
[----:B-----5:R-:W-:Y:S01]  /*0aa0*/  DSETP.GT.AND P0, PT, R4, R6, PT ;  /* 0x000000060400722a */ /* 0x020fe20003f04000 */
[----:B------:R-:W-:-:S05]  /*0ab0*/  IMAD.MOV.U32 R2, RZ, RZ, RZ ;  /* 0x000000ffff027224 */ /* 0x000fca00078e00ff */
[----:B------:R-:W-:Y:S01]  /*0ac0*/  FSEL R3, RZ, 1.875, !P0 ;  /* 0x3ff00000ff037808 */ /* 0x000fe20004000000 */
[----:B------:R-:W-:Y:S07]  /*0ad0*/  BRA `(.L_x_119) ;  /* 0x0000000000947947 */ /* 0x000fee0003800000 */
.L_x_128:
[----:B------:R-:W-:-:S13]  /*0ae0*/  ISETP.GT.AND P0, PT, R8, 0xa, PT ;  /* 0x0000000a0800780c */ /* 0x000fda0003f04270 */
[----:B------:R-:W-:Y:S05]  /*0af0*/  @P0 BRA `(.L_x_129) ;  /* 0x0000000000380947 */ /* 0x000fea0003800000 */
[----:B------:R-:W-:-:S05]  /*0b00*/  IMAD.MOV.U32 R9, RZ, RZ, -0x9 ;  /* 0xfffffff7ff097424 */ /* 0x000fca00078e00ff */
[----:B------:R-:W-:-:S05]  /*0b10*/  VIADDMNMX.U32 R8, R8, R9, 0x2, PT ;  /* 0x0000000208087446 */ /* 0x000fca0003800009 */
[----:B------:R-:W-:-:S04]  /*0b20*/  IMAD.SHL.U32 R10, R8, 0x4, RZ ;  /* 0x00000004080a7824 */ /* 0x000fc800078e00ff */
[----:B------:R-:W0:Y:S02]  /*0b30*/  LDC R8, c[0x2][R10+0x30] ;  /* 0x00800c000a087b82 */ /* 0x000e240000000800 */
[----:B0-----:R-:W-:-:S04]  /*0b40*/  SHF.R.S32.HI R9, RZ, 0x1f, R8 ;  /* 0x0000001fff097819 */ /* 0x001fc80000011408 */
.L_x_207:
[----:B------:R-:W-:Y:S05]  /*0b50*/  BRX R8 -0xb60                                                   (*"BRANCH_TARGETS .L_x_208,.L_x_209,.L_x_119"*) ;  /* 0xfffffff408287949 */ /* 0x000fea000383ffff */
.L_x_209:
[----:B-----5:R-:W-:Y:S01]  /*0b60*/  DSETP.NEU.AND P0, PT, R4, R6, PT ;  /* 0x000000060400722a */ /* 0x020fe20003f0d000 */
[----:B------:R-:W-:-:S05]  /*0b70*/  IMAD.MOV.U32 R2, RZ, RZ, RZ ;  /* 0x000000ffff027224 */ /* 0x000fca00078e00ff */
[----:B------:R-:W-:Y:S01]  /*0b80*/  FSEL R3, RZ, 1.875, !P0 ;  /* 0x3ff00000ff037808 */ /* 0x000fe20004000000 */
[----:B------:R-:W-:Y:S07]  /*0b90*/  BRA `(.L_x_119) ;  /* 0x0000000000647947 */ /* 0x000fee0003800000 */
.L_x_208:
[----:B-----5:R-:W-:Y:S01]  /*0ba0*/  DSETP.NEU.AND P0, PT, R4, R6, PT ;  /* 0x000000060400722a */ /* 0x020fe20003f0d000 */
[----:B------:R-:W-:-:S05]  /*0bb0*/  IMAD.MOV.U32 R2, RZ, RZ, RZ ;  /* 0x000000ffff027224 */ /* 0x000fca00078e00ff */
[----:B------:R-:W-:Y:S01]  /*0bc0*/  FSEL R3, RZ, 1.875, P0 ;  /* 0x3ff00000ff037808 */ /* 0x000fe20000000000 */
[----:B------:R-:W-:Y:S07]  /*0bd0*/  BRA `(.L_x_119) ;  /* 0x0000000000547947 */ /* 0x000fee0003800000 */
.L_x_129:
[----:B------:R-:W-:-:S05]  /*0be0*/  IMAD.MOV.U32 R9, RZ, RZ, -0xb ;  /* 0xfffffff5ff097424 */ /* 0x000fca00078e00ff */
[----:B------:R-:W-:-:S05]  /*0bf0*/  VIADDMNMX.U32 R8, R8, R9, 0x2, PT ;  /* 0x0000000208087446 */ /* 0x000fca0003800009 */
[----:B------:R-:W-:-:S04]  /*0c00*/  IMAD.SHL.U32 R10, R8, 0x4, RZ ;  /* 0x00000004080a7824 */ /* 0x000fc800078e00ff */
[----:B------:R-:W0:Y:S02]  /*0c10*/  LDC R8, c[0x2][R10+0x3c] ;  /* 0x00800f000a087b82 */ /* 0x000e240000000800 */
[----:B0-----:R-:W-:-:S04]  /*0c20*/  SHF.R.S32.HI R9, RZ, 0x1f, R8 ;  /* 0x0000001fff097819 */ /* 0x001fc80000011408 */
.L_x_211:
[----:B------:R-:W-:Y:S05]  /*0c30*/  BRX R8 -0xc40                                                   (*"BRANCH_TARGETS .L_x_212,.L_x_213,.L_x_119"*) ;  /* 0xfffffff008f07949 */ /* 0x000fea000383ffff */
.L_x_213:
[----:B-----5:R-:W-:Y:S01]  /*0c40*/  DSETP.MAX.AND P0, P1, R4, R6, PT ;  /* 0x000000060400722a */ /* 0x020fe2000390f000 */
[----:B------:R-:W-:Y:S02]  /*0c50*/  IMAD.MOV.U32 R2, RZ, RZ, R5 ;  /* 0x000000ffff027224 */ /* 0x000fe400078e0005 */
[----:B------:R-:W-:-:S05]  /*0c60*/  IMAD.MOV.U32 R3, RZ, RZ, R7 ;  /* 0x000000ffff037224 */ /* 0x000fca00078e0007 */
[----:B------:R-:W-:Y:S02]  /*0c70*/  FSEL R9, R2, R3, P0 ;  /* 0x0000000302097208 */ /* 0x000fe40000000000 */
[----:B------:R-:W-:-:S04]  /*0c80*/  SEL R2, R4, R6, P0 ;  /* 0x0000000604027207 */ /* 0x000fc80000000000 */
[----:B------:R-:W-:-:S05]  /*0c90*/  @P1 LOP3.LUT R9, R3, 0x80000, RZ, 0xfc, !PT ;  /* 0x0008000003091812 */ /* 0x000fca00078efcff */
[----:B------:R-:W-:Y:S01]  /*0ca0*/  IMAD.MOV.U32 R3, RZ, RZ, R9 ;  /* 0x000000ffff037224 */ /* 0x000fe200078e0009 */
[----:B------:R-:W-:Y:S06]  /*0cb0*/  BRA `(.L_x_119) ;  /* 0x00000000001c7947 */ /* 0x000fec0003800000 */
.L_x_212:
[----:B-----5:R-:W-:Y:S01]  /*0cc0*/  DSETP.MIN.AND P0, P1, R4, R6, PT ;  /* 0x000000060400722a */ /* 0x020fe20003900000 */
[----:B------:R-:W-:Y:S02]  /*0cd0*/  IMAD.MOV.U32 R2, RZ, RZ, R5 ;  /* 0x000000ffff027224 */ /* 0x000fe400078e0005 */
[----:B------:R-:W-:-:S05]  /*0ce0*/  IMAD.MOV.U32 R3, RZ, RZ, R7 ;  /* 0x000000ffff037224 */ /* 0x000fca00078e0007 */
[----:B------:R-:W-:Y:S02]  /*0cf0*/  FSEL R9, R2, R3, P0 ;  /* 0x0000000302097208 */ /* 0x000fe40000000000 */
[----:B------:R-:W-:-:S04]  /*0d00*/  SEL R2, R4, R6, P0 ;  /* 0x0000000604027207 */ /* 0x000fc80000000000 */
[----:B------:R-:W-:-:S05]  /*0d10*/  @P1 LOP3.LUT R9, R3, 0x80000, RZ, 0xfc, !PT ;  /* 0x0008000003091812 */ /* 0x000fca00078efcff */
[----:B------:R-:W-:-:S07]  /*0d20*/  IMAD.MOV.U32 R3, RZ, RZ, R9 ;  /* 0x000000ffff037224 */ /* 0x000fce00078e0009 */
.L_x_119:
[----:B-----5:R-:W0:Y:S02]  /*0d30*/  LDC.64 R4, c[0x0][0x390] ;  /* 0x0000e400ff047b82 */ /* 0x020e240000000a00 */
[----:B0-----:R-:W-:-:S05]  /*0d40*/  IMAD.WIDE R4, R0, 0x8, R4 ;  /* 0x0000000800047825 */ /* 0x001fca00078e0204 */
[----:B------:R-:W-:Y:S01]  /*0d50*/  STG.E.64 desc[UR4][R4.64], R2 ;  /* 0x0000000204007986 */ /* 0x000fe2000c101b04 */
[----:B------:R-:W-:Y:S05]  /*0d60*/  EXIT ;  /* 0x000000000000794d */ /* 0x000fea0003800000 */
        .weak           $__internal_1_$__cuda_sm20_div_rn_f64_full
        .type           $__internal_1_$__cuda_sm20_div_rn_f64_full,@function
        .size           $__internal_1_$__cuda_sm20_div_rn_f64_full,($binCellOp$__internal_accurate_pow - $__internal_1_$__cuda_sm20_div_rn_f64_full)
$__internal_1_$__cuda_sm20_div_rn_f64_full:
        /* <DEDUP_REMOVED lines=59> */
[----:B------:R-:W-:-:S06]  /*1120*/  IMAD.MOV.U32 R2, RZ, RZ, RZ ;  /* 0x000000ffff027224 */ /* 0x000fcc00078e00ff */
[----:B------:R-:W-:-:S03]  /*1130*/  DFMA R2, R12, -R2, R14 ;  /* 0x800000020c02722b */ /* 0x000fc6000000000e */
[----:B------:R-:W-:-:S03]  /*1140*/  LOP3.LUT R7, R5, R7, RZ, 0x3c, !PT ;  /* 0x0000000705077212 */ /* 0x000fc600078e3cff */
[----:B------:R-:W-:-:S04]  /*1150*/  IADD3 R2, PT, PT, -R11, -0x43300000, RZ ;  /* 0xbcd000000b027810 */ /* 0x000fc80007ffe1ff */
[----:B------:R-:W-:-:S04]  /*1160*/  FSETP.NEU.AND P0, PT, |R3|, R2, PT ;  /* 0x000000020300720b */ /* 0x000fc80003f0d200 */
[----:B------:R-:W-:Y:S02]  /*1170*/  FSEL R12, R4, R12, !P0 ;  /* 0x0000000c040c7208 */ /* 0x000fe40004000000 */
[----:B------:R-:W-:Y:S01]  /*1180*/  FSEL R13, R7, R13, !P0 ;  /* 0x0000000d070d7208 */ /* 0x000fe20004000000 */
[----:B------:R-:W-:Y:S06]  /*1190*/  BRA `(.L_x_132) ;  /* 0x0000000000547947 */ /* 0x000fec0003800000 */
.L_x_131:
        /* <DEDUP_REMOVED lines=16> */
.L_x_134:
[----:B------:R-:W-:Y:S01]  /*12a0*/  LOP3.LUT R13, R7, 0x80000, RZ, 0xfc, !PT ;  /* 0x00080000070d7812 */ /* 0x000fe200078efcff */
[----:B------:R-:W-:Y:S01]  /*12b0*/  IMAD.MOV.U32 R12, RZ, RZ, R6 ;  /* 0x000000ffff0c7224 */ /* 0x000fe200078e0006 */
[----:B------:R-:W-:Y:S06]  /*12c0*/  BRA `(.L_x_132) ;  /* 0x0000000000087947 */ /* 0x000fec0003800000 */
.L_x_133:
[----:B------:R-:W-:Y:S01]  /*12d0*/  LOP3.LUT R13, R5, 0x80000, RZ, 0xfc, !PT ;  /* 0x00080000050d7812 */ /* 0x000fe200078efcff */
[----:B------:R-:W-:-:S07]  /*12e0*/  IMAD.MOV.U32 R12, RZ, RZ, R4 ;  /* 0x000000ffff0c7224 */ /* 0x000fce00078e0004 */
.L_x_132:
[----:B------:R-:W-:Y:S05]  /*12f0*/  BSYNC.RECONVERGENT B1 ;  /* 0x0000000000017941 */ /* 0x000fea0003800200 */
.L_x_130:
[----:B------:R-:W-:Y:S02]  /*1300*/  IMAD.MOV.U32 R11, RZ, RZ, 0x0 ;  /* 0x00000000ff0b7424 */ /* 0x000fe400078e00ff */
[----:B------:R-:W-:Y:S02]  /*1310*/  IMAD.MOV.U32 R2, RZ, RZ, R12 ;  /* 0x000000ffff027224 */ /* 0x000fe400078e000c */
[----:B------:R-:W-:Y:S01]  /*1320*/  IMAD.MOV.U32 R3, RZ, RZ, R13 ;  /* 0x000000ffff037224 */ /* 0x000fe200078e000d */
[----:B------:R-:W-:Y:S06]  /*1330*/  RET.REL.NODEC R10 `(binCellOp) ;  /* 0xffffffec0a307950 */ /* 0x000fec0003c3ffff */
        .type           $binCellOp$__internal_accurate_pow,@function
        .size           $binCellOp$__internal_accurate_pow,(.L_x_218 - $binCellOp$__internal_accurate_pow)
$binCellOp$__internal_accurate_pow:
[----:B------:R-:W-:Y:S01]  /*1340*/  ISETP.GT.U32.AND P0, PT, R11, 0xfffff, PT ;  /* 0x000fffff0b00780c */ /* 0x000fe20003f04070 */
[----:B------:R-:W-:Y:S01]  /*1350*/  IMAD.MOV.U32 R2, RZ, RZ, R11 ;  /* 0x000000ffff027224 */ /* 0x000fe200078e000b */
[----:B------:R-:W-:Y:S01]  /*1360*/  UMOV UR6, 0x7d2cafe2 ;  /* 0x7d2cafe200067882 */ /* 0x000fe20000000000 */
[----:B------:R-:W-:Y:S01]  /*1370*/  IMAD.MOV.U32 R16, RZ, RZ, RZ ;  /* 0x000000ffff107224 */ /* 0x000fe200078e00ff */
[----:B------:R-:W-:Y:S01]  /*1380*/  UMOV UR7, 0x3eb0f5ff ;  /* 0x3eb0f5ff00077882 */ /* 0x000fe20000000000 */
[----:B------:R-:W-:Y:S01]  /*1390*/  IMAD.MOV.U32 R18, RZ, RZ, 0x41ad3b5a ;  /* 0x41ad3b5aff127424 */ /* 0x000fe200078e00ff */
[----:B------:R-:W-:Y:S01]  /*13a0*/  UMOV UR8, 0x3b39803f ;  /* 0x3b39803f00087882 */ /* 0x000fe20000000000 */
[----:B------:R-:W-:Y:S01]  /*13b0*/  IMAD.MOV.U32 R19, RZ, RZ, 0x3ed0f5d2 ;  /* 0x3ed0f5d2ff137424 */ /* 0x000fe200078e00ff */
[----:B------:R-:W-:-:S05]  /*13c0*/  UMOV UR9, 0x3c7abc9e ;  /* 0x3c7abc9e00097882 */ /* 0x000fca0000000000 */
[----:B------:R-:W-:-:S10]  /*13d0*/  @!P0 DMUL R24, R10, 1.80143985094819840000e+16 ;  /* 0x435000000a188828 */ /* 0x000fd40000000000 */
[----:B------:R-:W-:-:S05]  /*13e0*/  @!P0 IMAD.MOV.U32 R2, RZ, RZ, R25 ;  /* 0x000000ffff028224 */ /* 0x000fca00078e0019 */
[----:B------:R-:W-:-:S04]  /*13f0*/  LOP3.LUT R2, R2, 0x800fffff, RZ, 0xc0, !PT ;  /* 0x800fffff02027812 */ /* 0x000fc800078ec0ff */
[----:B------:R-:W-:Y:S01]  /*1400*/  LOP3.LUT R3, R2, 0x3ff00000, RZ, 0xfc, !PT ;  /* 0x3ff0000002037812 */ /* 0x000fe200078efcff */
[----:B------:R-:W-:Y:S01]  /*1410*/  IMAD.MOV.U32 R2, RZ, RZ, R10 ;  /* 0x000000ffff027224 */ /* 0x000fe200078e000a */
[----:B------:R-:W-:Y:S01]  /*1420*/  SHF.R.U32.HI R10, RZ, 0x14, R11 ;  /* 0x00000014ff0a7819 */ /* 0x000fe2000001160b */
[----:B------:R-:W-:Y:S01]  /*1430*/  @!P0 IMAD.MOV.U32 R2, RZ, RZ, R24 ;  /* 0x000000ffff028224 */ /* 0x000fe200078e0018 */
[----:B------:R-:W-:Y:S02]  /*1440*/  ISETP.GE.U32.AND P2, PT, R3, 0x3ff6a09f, PT ;  /* 0x3ff6a09f0300780c */ /* 0x000fe40003f46070 */
[----:B------:R-:W-:-:S05]  /*1450*/  @!P0 LEA.HI R10, R25, 0xffffffca, RZ, 0xc ;  /* 0xffffffca190a8811 */ /* 0x000fca00078f60ff */
[----:B------:R-:W-:-:S06]  /*1460*/  VIADD R11, R10, 0xfffffc01 ;  /* 0xfffffc010a0b7836 */ /* 0x000fcc0000000000 */
[----:B------:R-:W-:Y:S02]  /*1470*/  @P2 VIADD R9, R3, 0xfff00000 ;  /* 0xfff0000003092836 */ /* 0x000fe40000000000 */
[----:B------:R-:W-:Y:S02]  /*1480*/  @P2 VIADD R11, R10, 0xfffffc02 ;  /* 0xfffffc020a0b2836 */ /* 0x000fe40000000000 */
[----:B------:R-:W-:-:S06]  /*1490*/  @P2 IMAD.MOV.U32 R3, RZ, RZ, R9 ;  /* 0x000000ffff032224 */ /* 0x000fcc00078e0009 */
[C---:B------:R-:W-:Y:S02]  /*14a0*/  DADD R12, R2.reuse, 1 ;  /* 0x3ff00000020c7429 */ /* 0x040fe40000000000 */
[----:B------:R-:W-:-:S04]  /*14b0*/  DADD R2, R2, -1 ;  /* 0xbff0000002027429 */ /* 0x000fc80000000000 */
[----:B------:R-:W0:Y:S02]  /*14c0*/  MUFU.RCP64H R17, R13 ;  /* 0x0000000d00117308 */ /* 0x000e240000001800 */
[----:B0-----:R-:W-:-:S08]  /*14d0*/  DFMA R8, -R12, R16, 1 ;  /* 0x3ff000000c08742b */ /* 0x001fd00000000110 */
[----:B------:R-:W-:-:S08]  /*14e0*/  DFMA R8, R8, R8, R8 ;  /* 0x000000080808722b */ /* 0x000fd00000000008 */
[----:B------:R-:W-:-:S08]  /*14f0*/  DFMA R16, R16, R8, R16 ;  /* 0x000000081010722b */ /* 0x000fd00000000010 */
[----:B------:R-:W-:-:S08]  /*1500*/  DMUL R8, R2, R16 ;  /* 0x0000001002087228 */ /* 0x000fd00000000000 */
[----:B------:R-:W-:-:S08]  /*1510*/  DFMA R8, R2, R16, R8 ;  /* 0x000000100208722b */ /* 0x000fd00000000008 */
[----:B------:R-:W-:-:S08]  /*1520*/  DMUL R14, R8, R8 ;  /* 0x00000008080e7228 */ /* 0x000fd00000000000 */
        /* <DEDUP_REMOVED lines=11> */
[-C--:B------:R-:W-:Y:S02]  /*15e0*/  DFMA R2, R2, -R8.reuse, R22 ;  /* 0x800000080202722b */ /* 0x080fe40000000016 */
[----:B------:R-:W-:-:S03]  /*15f0*/  DMUL R22, R8, R8 ;  /* 0x0000000808167228 */ /* 0x000fc60000000000 */
[----:B------:R-:W-:Y:S01]  /*1600*/  DFMA R12, R14, R12, UR6 ;  /* 0x000000060e0c7e2b */ /* 0x000fe2000800000c */
[----:B------:R-:W-:Y:S01]  /*1610*/  UMOV UR6, 0x9242b910 ;  /* 0x9242b91000067882 */ /* 0x000fe20000000000 */
[----:B------:R-:W-:Y:S01]  /*1620*/  UMOV UR7, 0x3f624924 ;  /* 0x3f62492400077882 */ /* 0x000fe20000000000 */
[----:B------:R-:W-:-:S05]  /*1630*/  DMUL R2, R16, R2 ;  /* 0x0000000210027228 */ /* 0x000fca0000000000 */
[----:B------:R-:W-:Y:S01]  /*1640*/  DFMA R12, R14, R12, UR6 ;  /* 0x000000060e0c7e2b */ /* 0x000fe2000800000c */
[----:B------:R-:W-:Y:S01]  /*1650*/  UMOV UR6, 0x99999dfb ;  /* 0x99999dfb00067882 */ /* 0x000fe20000000000 */
[----:B------:R-:W-:-:S03]  /*1660*/  UMOV UR7, 0x3f899999 ;  /* 0x3f89999900077882 */ /* 0x000fc60000000000 */
[----:B------:R-:W-:Y:S02]  /*1670*/  VIADD R27, R3, 0x100000 ;  /* 0x00100000031b7836 */ /* 0x000fe40000000000 */
[----:B------:R-:W-:Y:S01]  /*1680*/  IMAD.MOV.U32 R26, RZ, RZ, R2 ;  /* 0x000000ffff1a7224 */ /* 0x000fe200078e0002 */
        /* <DEDUP_REMOVED lines=8> */
[C---:B------:R-:W-:Y:S02]  /*1710*/  DFMA R16, R8.reuse, R8, -R22 ;  /* 0x000000080810722b */ /* 0x040fe40000000816 */
[----:B------:R-:W-:-:S04]  /*1720*/  DMUL R14, R8, R22 ;  /* 0x00000016080e7228 */ /* 0x000fc80000000000 */
[----:B------:R-:W-:Y:S01]  /*1730*/  DADD R18, R18, -UR6 ;  /* 0x8000000612127e29 */ /* 0x000fe20008000000 */
[----:B------:R-:W-:Y:S01]  /*1740*/  UMOV UR6, 0x80000000 ;  /* 0x8000000000067882 */ /* 0x000fe20000000000 */
[C---:B------:R-:W-:Y:S01]  /*1750*/  DFMA R16, R8.reuse, R26, R16 ;  /* 0x0000001a0810722b */ /* 0x040fe20000000010 */
[----:B------:R-:W-:Y:S01]  /*1760*/  UMOV UR7, 0x43300000 ;  /* 0x4330000000077882 */ /* 0x000fe20000000000 */
[----:B------:R-:W-:-:S08]  /*1770*/  DFMA R26, R8, R22, -R14 ;  /* 0x00000016081a722b */ /* 0x000fd0000000080e */
[----:B------:R-:W-:Y:S02]  /*1780*/  DFMA R26, R2, R22, R26 ;  /* 0x00000016021a722b */ /* 0x000fe4000000001a */
[----:B------:R-:W-:-:S06]  /*1790*/  DADD R22, R12, R18 ;  /* 0x000000000c167229 */ /* 0x000fcc0000000012 */
[----:B------:R-:W-:Y:S02]  /*17a0*/  DFMA R16, R8, R16, R26 ;  /* 0x000000100810722b */ /* 0x000fe4000000001a */
[----:B------:R-:W-:Y:S02]  /*17b0*/  DADD R26, R12, -R22 ;  /* 0x000000000c1a7229 */ /* 0x000fe40000000816 */
[----:B------:R-:W-:-:S06]  /*17c0*/  DMUL R12, R22, R14 ;  /* 0x0000000e160c7228 */ /* 0x000fcc0000000000 */
[----:B------:R-:W-:Y:S02]  /*17d0*/  DADD R18, R18, R26 ;  /* 0x0000000012127229 */ /* 0x000fe4000000001a */
[----:B------:R-:W-:-:S08]  /*17e0*/  DFMA R26, R22, R14, -R12 ;  /* 0x0000000e161a722b */ /* 0x000fd0000000080c */
        /* <DEDUP_REMOVED lines=20> */
[----:B------:R-:W-:-:S08]  /*1930*/  DADD R16, -R10, R16 ;  /* 0x000000000a107229 */ /* 0x000fd00000000110 */
[----:B------:R-:W-:-:S08]  /*1940*/  DADD R14, R14, -R16 ;  /* 0x000000000e0e7229 */ /* 0x000fd00000000810 */
[----:B------:R-:W-:Y:S01]  /*1950*/  DFMA R14, R12, UR8, R14 ;  /* 0x000000080c0e7c2b */ /* 0x000fe2000800000e */
[----:B------:R-:W-:Y:S02]  /*1960*/  IMAD.MOV.U32 R13, RZ, RZ, R7 ;  /* 0x000000ffff0d7224 */ /* 0x000fe400078e0007 */
[----:B------:R-:W-:Y:S02]  /*1970*/  IMAD.MOV.U32 R12, RZ, RZ, R6 ;  /* 0x000000ffff0c7224 */ /* 0x000fe400078e0006 */
[C---:B------:R-:W-:Y:S01]  /*1980*/  IMAD.SHL.U32 R8, R13.reuse, 0x2, RZ ;  /* 0x000000020d087824 */ /* 0x040fe200078e00ff */
[----:B------:R-:W-:-:S04]  /*1990*/  LOP3.LUT R11, R13, 0xff0fffff, RZ, 0xc0, !PT ;  /* 0xff0fffff0d0b7812 */ /* 0x000fc800078ec0ff */
[----:B------:R-:W-:Y:S01]  /*19a0*/  ISETP.GT.U32.AND P0, PT, R8, -0x2000001, PT ;  /* 0xfdffffff0800780c */ /* 0x000fe20003f04070 */
[----:B------:R-:W-:-:S03]  /*19b0*/  DADD R8, R2, R14 ;  /* 0x0000000002087229 */ /* 0x000fc6000000000e */
[----:B------:R-:W-:-:S05]  /*19c0*/  SEL R13, R11, R13, P0 ;  /* 0x0000000d0b0d7207 */ /* 0x000fca0000000000 */
        /* <DEDUP_REMOVED lines=55> */
[----:B------:R-:W-:-:S04]  /*1d40*/  @!P2 LEA.HI R2, R10, R10, RZ, 0x1 ;  /* 0x0000000a0a02a211 */ /* 0x000fc800078f08ff */
[----:B------:R-:W-:Y:S02]  /*1d50*/  @!P2 SHF.R.S32.HI R9, RZ, 0x1, R2 ;  /* 0x00000001ff09a819 */ /* 0x000fe40000011402 */
[----:B------:R-:W-:-:S03]  /*1d60*/  FSEL R2, R16, RZ, P0 ;  /* 0x000000ff10027208 */ /* 0x000fc60000000000 */
[----:B------:R-:W-:Y:S02]  /*1d70*/  @!P2 IMAD.IADD R8, R10, 0x1, -R9 ;  /* 0x000000010a08a824 */ /* 0x000fe400078e0a09 */
[----:B------:R-:W-:-:S03]  /*1d80*/  @!P2 IMAD R15, R9, 0x100000, R15 ;  /* 0x00100000090fa824 */ /* 0x000fc600078e020f */
[----:B------:R-:W-:Y:S01]  /*1d90*/  @!P2 LEA R9, R8, 0x3ff00000, 0x14 ;  /* 0x3ff000000809a811 */ /* 0x000fe200078ea0ff */
[----:B------:R-:W-:-:S06]  /*1da0*/  @!P2 IMAD.MOV.U32 R8, RZ, RZ, RZ ;  /* 0x000000ffff08a224 */ /* 0x000fcc00078e00ff */
[----:B------:R-:W-:-:S11]  /*1db0*/  @!P2 DMUL R2, R14, R8 ;  /* 0x000000080e02a228 */ /* 0x000fd60000000000 */
.L_x_135:
[----:B------:R-:W-:Y:S01]  /*1dc0*/  DFMA R12, R12, R2, R2 ;  /* 0x000000020c0c722b */ /* 0x000fe20000000002 */
[----:B------:R-:W-:Y:S01]  /*1dd0*/  IMAD.MOV.U32 R21, RZ, RZ, 0x0 ;  /* 0x00000000ff157424 */ /* 0x000fe200078e00ff */
[----:B------:R-:W-:-:S08]  /*1de0*/  DSETP.NEU.AND P0, PT, |R2|, +INF , PT ;  /* 0x7ff000000200742a */ /* 0x000fd00003f0d200 */
[----:B------:R-:W-:Y:S02]  /*1df0*/  FSEL R11, R2, R12, !P0 ;  /* 0x0000000c020b7208 */ /* 0x000fe40004000000 */
[----:B------:R-:W-:Y:S01]  /*1e00*/  FSEL R12, R3, R13, !P0 ;  /* 0x0000000d030c7208 */ /* 0x000fe20004000000 */
[----:B------:R-:W-:Y:S06]  /*1e10*/  RET.REL.NODEC R20 `(binCellOp) ;  /* 0xffffffe014787950 */ /* 0x000fec0003c3ffff */
.L_x_136:
        /* <DEDUP_REMOVED lines=14> */
.L_x_218:


//--------------------- .text.compareAndSet       --------------------------
	.section	.text.compareAndSet,"ax",@progbits
	.align	128
        .global         compareAndSet
        .type           compareAndSet,@function
        .size           compareAndSet,(.L_x_227 - compareAndSet)
        .other          compareAndSet,@"STO_CUDA_ENTRY STV_DEFAULT"
compareAndSet:
.text.compareAndSet:
        /* <DEDUP_REMOVED lines=10> */
[----:B-1----:R-:W-:-:S04]  /*00a0*/  IMAD R0, R0, UR4, R5 ;  /* 0x0000000400007c24 */ /* 0x002fc8000f8e0205 */
[C---:B------:R-:W-:Y:S01]  /*00b0*/  IMAD R9, R0.reuse, UR7, R3 ;  /* 0x0000000700097c24 */ /* 0x040fe2000f8e0203 */
[----:B------:R-:W-:-:S13]  /*00c0*/  ISETP.GE.OR P0, PT, R0, UR6, P0 ;  /* 0x0000000600007c0c */ /* 0x000fda0008706670 */
[----:B------:R-:W-:Y:S05]  /*00d0*/  @P0 EXIT ;  /* 0x000000000000094d */ /* 0x000fea0003800000 */
[----:B------:R-:W0:Y:S01]  /*00e0*/  LDC.64 R2, c[0x0][0x380] ;  /* 0x0000e000ff027b82 */ /* 0x000e220000000a00 */
[----:B------:R-:W1:Y:S01]  /*00f0*/  LDCU.64 UR4, c[0x0][0x358] ;  /* 0x00006b00ff0477ac */ /* 0x000e620008000a00 */
[----:B------:R-:W2:Y:S01]  /*0100*/  LDCU.64 UR6, c[0x0][0x398] ;  /* 0x00007300ff0677ac */ /* 0x000ea20008000a00 */
[----:B------:R-:W3:Y:S01]  /*0110*/  LDCU.64 UR8, c[0x0][0x3a0] ;  /* 0x00007400ff0877ac */ /* 0x000ee20008000a00 */
[----:B0-----:R-:W-:-:S06]  /*0120*/  IMAD.WIDE R2, R9, 0x8, R2 ;  /* 0x0000000809027825 */ /* 0x001fcc00078e0202 */
[----:B-1----:R-:W2:Y:S02]  /*0130*/  LDG.E.64 R2, desc[UR4][R2.64] ;  /* 0x0000000402027981 */ /* 0x002ea4000c1e1b00 */
[----:B--2---:R-:W-:-:S08]  /*0140*/  DADD R4, R2, -UR6 ;  /* 0x8000000602047e29 */ /* 0x004fd00008000000 */
[----:B---3--:R-:W-:-:S14]  /*0150*/  DSETP.GEU.AND P0, PT, |R4|, UR8, PT ;  /* 0x0000000804007e2a */ /* 0x008fdc000bf0e200 */
[----:B------:R-:W0:Y:S08]  /*0160*/  @!P0 LDC.64 R4, c[0x0][0x388] ;  /* 0x0000e200ff048b82 */ /* 0x000e300000000a00 */
[----:B------:R-:W1:Y:S01]  /*0170*/  @!P0 LDC.64 R6, c[0x0][0x3a8] ;  /* 0x0000ea00ff068b82 */ /* 0x000e620000000a00 */
[----:B0-----:R-:W-:-:S05]  /*0180*/  @!P0 IMAD.WIDE R4, R9, 0x8, R4 ;  /* 0x0000000809048825 */ /* 0x001fca00078e0204 */
[----:B-1----:R0:W-:Y:S01]  /*0190*/  @!P0 STG.E.64 desc[UR4][R4.64], R6 ;  /* 0x0000000604008986 */ /* 0x0021e2000c101b04 */
[----:B------:R-:W-:Y:S05]  /*01a0*/  @!P0 EXIT ;  /* 0x000000000000894d */ /* 0x000fea0003800000 */
[----:B------:R-:W-:-:S14]  /*01b0*/  DSETP.GEU.AND P0, PT, R2, UR6, PT ;  /* 0x0000000602007e2a */ /* 0x000fdc000bf0e000 */
[----:B0-----:R-:W0:Y:S08]  /*01c0*/  @!P0 LDC.64 R4, c[0x0][0x388] ;  /* 0x0000e200ff048b82 */ /* 0x001e300000000a00 */
[----:B------:R-:W1:Y:S01]  /*01d0*/  @!P0 LDC.64 R2, c[0x0][0x3b0] ;  /* 0x0000ec00ff028b82 */ /* 0x000e620000000a00 */
[----:B0-----:R-:W-:-:S05]  /*01e0*/  @!P0 IMAD.WIDE R4, R9, 0x8, R4 ;  /* 0x0000000809048825 */ /* 0x001fca00078e0204 */
[----:B-1----:R0:W-:Y:S01]  /*01f0*/  @!P0 STG.E.64 desc[UR4][R4.64], R2 ;  /* 0x0000000204008986 */ /* 0x0021e2000c101b04 */
[----:B------:R-:W-:Y:S05]  /*0200*/  @!P0 EXIT ;  /* 0x000000000000894d */ /* 0x000fea0003800000 */
[----:B0-----:R-:W0:Y:S08]  /*0210*/  LDC.64 R4, c[0x0][0x388] ;  /* 0x0000e200ff047b82 */ /* 0x001e300000000a00 */
[----:B------:R-:W1:Y:S01]  /*0220*/  LDC.64 R2, c[0x0][0x3b8] ;  /* 0x0000ee00ff027b82 */ /* 0x000e620000000a00 */
[----:B0-----:R-:W-:-:S05]  /*0230*/  IMAD.WIDE R4, R9, 0x8, R4 ;  /* 0x0000000809047825 */ /* 0x001fca00078e0204 */
[----:B-1----:R-:W-:Y:S01]  /*0240*/  STG.E.64 desc[UR4][R4.64], R2 ;  /* 0x0000000204007986 */ /* 0x002fe2000c101b04 */
[----:B------:R-:W-:Y:S05]  /*0250*/  EXIT ;  /* 0x000000000000794d */ /* 0x000fea0003800000 */
.L_x_137:
        /* <DEDUP_REMOVED lines=10> */
.L_x_227:


//--------------------- .text.biasAdd             --------------------------
	.section	.text.biasAdd,"ax",@progbits
	.align	128
        .global         biasAdd
        .type           biasAdd,@function
        .size           biasAdd,(.L_x_228 - biasAdd)
        .other          biasAdd,@"STO_CUDA_ENTRY STV_DEFAULT"
biasAdd:
.text.biasAdd:
        /* <DEDUP_REMOVED lines=14> */
[----:B------:R-:W-:Y:S01]  /*00e0*/  IABS R6, R7 ;  /* 0x0000000700067213 */ /* 0x000fe20000000000 */
[----:B------:R-:W1:Y:S01]  /*00f0*/  LDCU.64 UR4, c[0x0][0x358] ;  /* 0x00006b00ff0477ac */ /* 0x000e620008000a00 */
[----:B------:R-:W-:Y:S01]  /*0100*/  IMAD R11, R0, UR7, R7 ;  /* 0x00000007000b7c24 */ /* 0x000fe2000f8e0207 */
[----:B0-----:R-:W-:-:S04]  /*0110*/  IABS R8, R10 ;  /* 0x0000000a00087213 */ /* 0x001fc80000000000 */
[----:B------:R-:W0:Y:S08]  /*0120*/  I2F.RP R4, R8 ;  /* 0x0000000800047306 */ /* 0x000e300000209400 */
[----:B0-----:R-:W0:Y:S02]  /*0130*/  MUFU.RCP R4, R4 ;  /* 0x0000000400047308 */ /* 0x001e240000001000 */
[----:B0-----:R-:W-:-:S06]  /*0140*/  IADD3 R2, PT, PT, R4, 0xffffffe, RZ ;  /* 0x0ffffffe04027810 */ /* 0x001fcc0007ffe0ff */
[----:B------:R0:W2:Y:S02]  /*0150*/  F2I.FTZ.U32.TRUNC.NTZ R3, R2 ;  /* 0x0000000200037305 */ /* 0x0000a4000021f000 */
[----:B0-----:R-:W-:Y:S01]  /*0160*/  IMAD.MOV.U32 R2, RZ, RZ, RZ ;  /* 0x000000ffff027224 */ /* 0x001fe200078e00ff */
[----:B--2---:R-:W-:-:S05]  /*0170*/  IADD3 R5, PT, PT, RZ, -R3, RZ ;  /* 0x80000003ff057210 */ /* 0x004fca0007ffe0ff */
[----:B------:R-:W-:-:S04]  /*0180*/  IMAD R5, R5, R8, RZ ;  /* 0x0000000805057224 */ /* 0x000fc800078e02ff */
[----:B------:R-:W-:Y:S01]  /*0190*/  IMAD.HI.U32 R3, R3, R5, R2 ;  /* 0x0000000503037227 */ /* 0x000fe200078e0002 */
[----:B------:R-:W-:-:S05]  /*01a0*/  MOV R5, R6 ;  /* 0x0000000600057202 */ /* 0x000fca0000000f00 */
[----:B------:R-:W-:-:S04]  /*01b0*/  IMAD.HI.U32 R6, R3, R5, RZ ;  /* 0x0000000503067227 */ /* 0x000fc800078e00ff */
[----:B------:R-:W-:-:S04]  /*01c0*/  IMAD.MOV R3, RZ, RZ, -R6 ;  /* 0x000000ffff037224 */ /* 0x000fc800078e0a06 */
[C---:B------:R-:W-:Y:S02]  /*01d0*/  IMAD R3, R8.reuse, R3, R5 ;  /* 0x0000000308037224 */ /* 0x040fe400078e0205 */
[----:B------:R-:W0:Y:S03]  /*01e0*/  LDC.64 R4, c[0x0][0x388] ;  /* 0x0000e200ff047b82 */ /* 0x000e260000000a00 */
[----:B------:R-:W-:-:S13]  /*01f0*/  ISETP.GT.U32.AND P2, PT, R8, R3, PT ;  /* 0x000000030800720c */ /* 0x000fda0003f44070 */
[-C--:B------:R-:W-:Y:S01]  /*0200*/  @!P2 IADD3 R3, PT, PT, R3, -R8.reuse, RZ ;  /* 0x800000080303a210 */ /* 0x080fe20007ffe0ff */
[----:B------:R-:W-:Y:S01]  /*0210*/  @!P2 VIADD R6, R6, 0x1 ;  /* 0x000000010606a836 */ /* 0x000fe20000000000 */
[----:B------:R-:W-:Y:S02]  /*0220*/  ISETP.NE.AND P2, PT, R10, RZ, PT ;  /* 0x000000ff0a00720c */ /* 0x000fe40003f45270 */
[----:B------:R-:W-:Y:S02]  /*0230*/  ISETP.GE.U32.AND P0, PT, R3, R8, PT ;  /* 0x000000080300720c */ /* 0x000fe40003f06070 */
[----:B------:R-:W2:Y:S01]  /*0240*/  LDC.64 R2, c[0x0][0x380] ;  /* 0x0000e000ff027b82 */ /* 0x000ea20000000a00 */
[----:B------:R-:W-:-:S04]  /*0250*/  LOP3.LUT R8, R7, R10, RZ, 0x3c, !PT ;  /* 0x0000000a07087212 */ /* 0x000fc800078e3cff */
[----:B------:R-:W-:-:S03]  /*0260*/  ISETP.GE.AND P1, PT, R8, RZ, PT ;  /* 0x000000ff0800720c */ /* 0x000fc60003f26270 */
[----:B------:R-:W3:Y:S03]  /*0270*/  LDC.64 R8, c[0x0][0x390] ;  /* 0x0000e400ff087b82 */ /* 0x000ee60000000a00 */
[----:B------:R-:W-:-:S07]  /*0280*/  @P0 IADD3 R6, PT, PT, R6, 0x1, RZ ;  /* 0x0000000106060810 */ /* 0x000fce0007ffe0ff */
[----:B------:R-:W-:Y:S01]  /*0290*/  @!P1 IMAD.MOV R6, RZ, RZ, -R6 ;  /* 0x000000ffff069224 */ /* 0x000fe200078e0a06 */
[----:B------:R-:W-:Y:S01]  /*02a0*/  @!P2 LOP3.LUT R6, RZ, R10, RZ, 0x33, !PT ;  /* 0x0000000aff06a212 */ /* 0x000fe200078e33ff */
[----:B--2---:R-:W-:-:S04]  /*02b0*/  IMAD.WIDE R2, R11, 0x8, R2 ;  /* 0x000000080b027825 */ /* 0x004fc800078e0202 */
[----:B0-----:R-:W-:Y:S02]  /*02c0*/  IMAD.WIDE R4, R6, 0x8, R4 ;  /* 0x0000000806047825 */ /* 0x001fe400078e0204 */
[----:B-1----:R-:W2:Y:S04]  /*02d0*/  LDG.E.64 R2, desc[UR4][R2.64] ;  /* 0x0000000402027981 */ /* 0x002ea8000c1e1b00 */
[----:B------:R-:W2:Y:S01]  /*02e0*/  LDG.E.64 R4, desc[UR4][R4.64] ;  /* 0x0000000404047981 */ /* 0x000ea2000c1e1b00 */
[----:B---3--:R-:W-:Y:S01]  /*02f0*/  IMAD.WIDE R8, R11, 0x8, R8 ;  /* 0x000000080b087825 */ /* 0x008fe200078e0208 */
[----:B--2---:R-:W-:-:S07]  /*0300*/  DADD R6, R2, R4 ;  /* 0x0000000002067229 */ /* 0x004fce0000000004 */
[----:B------:R-:W-:Y:S01]  /*0310*/  STG.E.64 desc[UR4][R8.64], R6 ;  /* 0x0000000608007986 */ /* 0x000fe2000c101b04 */
[----:B------:R-:W-:Y:S05]  /*0320*/  EXIT ;  /* 0x000000000000794d */ /* 0x000fea0003800000 */
.L_x_138:
        /* <DEDUP_REMOVED lines=13> */
.L_x_228:


//--------------------- .text.reluBackward        --------------------------
	.section	.text.reluBackward,"ax",@progbits
	.align	128
        .global         reluBackward
        .type           reluBackward,@function
        .size           reluBackward,(.L_x_229 - reluBackward)
        .other          reluBackward,@"STO_CUDA_ENTRY STV_DEFAULT"
reluBackward:
.text.reluBackward:
        /* <DEDUP_REMOVED lines=13> */
[----:B------:R-:W0:Y:S01]  /*00d0*/  LDC.64 R2, c[0x0][0x380] ;  /* 0x0000e000ff027b82 */ /* 0x000e220000000a00 */
[----:B------:R-:W1:Y:S01]  /*00e0*/  LDCU.64 UR4, c[0x0][0x358] ;  /* 0x00006b00ff0477ac */ /* 0x000e620008000a00 */
[----:B------:R-:W-:-:S06]  /*00f0*/  IMAD R9, R0, UR7, R5 ;  /* 0x0000000700097c24 */ /* 0x000fcc000f8e0205 */
[----:B------:R-:W2:Y:S01]  /*0100*/  LDC.64 R6, c[0x0][0x390] ;  /* 0x0000e400ff067b82 */ /* 0x000ea20000000a00 */
[----:B0-----:R-:W-:-:S06]  /*0110*/  IMAD.WIDE R2, R9, 0x8, R2 ;  /* 0x0000000809027825 */ /* 0x001fcc00078e0202 */
[----:B-1----:R-:W3:Y:S01]  /*0120*/  LDG.E.64 R2, desc[UR4][R2.64] ;  /* 0x0000000402027981 */ /* 0x002ee2000c1e1b00 */
[----:B------:R-:W-:Y:S01]  /*0130*/  BSSY.RECONVERGENT B0, `(.L_x_139) ;  /* 0x0000008000007945 */ /* 0x000fe20003800200 */
[----:B--2---:R-:W-:Y:S01]  /*0140*/  IMAD.WIDE R6, R9, 0x8, R6 ;  /* 0x0000000809067825 */ /* 0x004fe200078e0206 */
[----:B------:R-:W-:Y:S01]  /*0150*/  CS2R R4, SRZ ;  /* 0x0000000000047805 */ /* 0x000fe2000001ff00 */
[----:B---3--:R-:W-:-:S14]  /*0160*/  DSETP.GT.AND P0, PT, R2, RZ, PT ;  /* 0x000000ff0200722a */ /* 0x008fdc0003f04000 */
[----:B------:R-:W-:Y:S05]  /*0170*/  @!P0 BRA `(.L_x_140) ;  /* 0x00000000000c8947 */ /* 0x000fea0003800000 */
[----:B------:R-:W0:Y:S02]  /*0180*/  LDC.64 R4, c[0x0][0x388] ;  /* 0x0000e200ff047b82 */ /* 0x000e240000000a00 */
[----:B0-----:R-:W-:-:S06]  /*0190*/  IMAD.WIDE R4, R9, 0x8, R4 ;  /* 0x0000000809047825 */ /* 0x001fcc00078e0204 */
[----:B------:R-:W5:Y:S02]  /*01a0*/  LDG.E.64 R4, desc[UR4][R4.64] ;  /* 0x0000000404047981 */ /* 0x000f64000c1e1b00 */
.L_x_140:
[----:B------:R-:W-:Y:S05]  /*01b0*/  BSYNC.RECONVERGENT B0 ;  /* 0x0000000000007941 */ /* 0x000fea0003800200 */
.L_x_139:
[----:B-----5:R-:W-:Y:S01]  /*01c0*/  STG.E.64 desc[UR4][R6.64], R4 ;  /* 0x0000000406007986 */ /* 0x020fe2000c101b04 */
[----:B------:R-:W-:Y:S05]  /*01d0*/  EXIT ;  /* 0x000000000000794d */ /* 0x000fea0003800000 */
.L_x_141:
        /* <DEDUP_REMOVED lines=10> */
.L_x_229:


//--------------------- .text.relu                --------------------------
	.section	.text.relu,"ax",@progbits
	.align	128
        .global         relu
        .type           relu,@function
        .size           relu,(.L_x_230 - relu)
        .other          relu,@"STO_CUDA_ENTRY STV_DEFAULT"
relu:
.text.relu:
        /* <DEDUP_REMOVED lines=19> */
[----:B------:R-:W-:Y:S01]  /*0130*/  MOV R0, RZ ;  /* 0x000000ff00007202 */ /* 0x000fe20000000f00 */
[----:B------:R-:W-:Y:S02]  /*0140*/  HFMA2 R4, -RZ, RZ, 0, 0 ;  /* 0x00000000ff047431 */ /* 0x000fe400000001ff */
[----:B--2---:R-:W-:Y:S01]  /*0150*/  IMAD.WIDE R6, R5, 0x8, R6 ;  /* 0x0000000805067825 */ /* 0x004fe200078e0206 */
[----:B---3--:R-:W-:Y:S01]  /*0160*/  DSETP.MAX.AND P0, P1, RZ, R2, PT ;  /* 0x00000002ff00722a */ /* 0x008fe2000390f000 */
[----:B------:R-:W-:Y:S02]  /*0170*/  MOV R11, R3 ;  /* 0x00000003000b7202 */ /* 0x000fe40000000f00 */
[----:B------:R-:W-:-:S03]  /*0180*/  IMAD.MOV.U32 R9, RZ, RZ, R2 ;  /* 0x000000ffff097224 */ /* 0x000fc600078e0002 */
[----:B------:R-:W-:Y:S02]  /*0190*/  FSEL R13, R0, R11, P0 ;  /* 0x0000000b000d7208 */ /* 0x000fe40000000000 */
[----:B------:R-:W-:-:S06]  /*01a0*/  SEL R4, R4, R9, P0 ;  /* 0x0000000904047207 */ /* 0x000fcc0000000000 */
[----:B------:R-:W-:-:S05]  /*01b0*/  @P1 LOP3.LUT R13, R11, 0x80000, RZ, 0xfc, !PT ;  /* 0x000800000b0d1812 */ /* 0x000fca00078efcff */
[----:B------:R-:W-:-:S05]  /*01c0*/  IMAD.MOV.U32 R5, RZ, RZ, R13 ;  /* 0x000000ffff057224 */ /* 0x000fca00078e000d */
[----:B------:R-:W-:Y:S01]  /*01d0*/  STG.E.64 desc[UR4][R6.64], R4 ;  /* 0x0000000406007986 */ /* 0x000fe2000c101b04 */
[----:B------:R-:W-:Y:S05]  /*01e0*/  EXIT ;  /* 0x000000000000794d */ /* 0x000fea0003800000 */
.L_x_142:
        /* <DEDUP_REMOVED lines=9> */
.L_x_230:


//--------------------- .text.dense_matrix_copy   --------------------------
	.section	.text.dense_matrix_copy,"ax",@progbits
	.align	128
        .global         dense_matrix_copy
        .type           dense_matrix_copy,@function
        .size           dense_matrix_copy,(.L_x_231 - dense_matrix_copy)
        .other          dense_matrix_copy,@"STO_CUDA_ENTRY STV_DEFAULT"
dense_matrix_copy:
.text.dense_matrix_copy:
        /* <DEDUP_REMOVED lines=15> */
[----:B------:R-:W1:Y:S07]  /*00f0*/  LDCU.64 UR4, c[0x0][0x358] ;  /* 0x00006b00ff0477ac */ /* 0x000e6e0008000a00 */
[----:B------:R-:W2:Y:S01]  /*0100*/  LDC.64 R4, c[0x0][0x388] ;  /* 0x0000e200ff047b82 */ /* 0x000ea20000000a00 */
[----:B0-----:R-:W-:-:S06]  /*0110*/  IMAD.WIDE R2, R7, 0x8, R2 ;  /* 0x0000000807027825 */ /* 0x001fcc00078e0202 */
[----:B-1----:R-:W3:Y:S01]  /*0120*/  LDG.E.64 R2, desc[UR4][R2.64] ;  /* 0x0000000402027981 */ /* 0x002ee2000c1e1b00 */
[----:B--2---:R-:W-:-:S05]  /*0130*/  IMAD.WIDE R4, R7, 0x8, R4 ;  /* 0x0000000807047825 */ /* 0x004fca00078e0204 */
[----:B---3--:R-:W-:Y:S01]  /*0140*/  STG.E.64 desc[UR4][R4.64], R2 ;  /* 0x0000000204007986 */ /* 0x008fe2000c101b04 */
[----:B------:R-:W-:Y:S05]  /*0150*/  EXIT ;  /* 0x000000000000794d */ /* 0x000fea0003800000 */
.L_x_143:
        /* <DEDUP_REMOVED lines=10> */
.L_x_231:


//--------------------- .text.dense_matrix_set    --------------------------
	.section	.text.dense_matrix_set,"ax",@progbits
	.align	128
        .global         dense_matrix_set
        .type           dense_matrix_set,@function
        .size           dense_matrix_set,(.L_x_232 - dense_matrix_set)
        .other          dense_matrix_set,@"STO_CUDA_ENTRY STV_DEFAULT"
dense_matrix_set:
.text.dense_matrix_set:
        /* <DEDUP_REMOVED lines=14> */
[----:B------:R-:W0:Y:S01]  /*00e0*/  LDC.64 R2, c[0x0][0x380] ;  /* 0x0000e000ff027b82 */ /* 0x000e220000000a00 */
[----:B------:R-:W1:Y:S07]  /*00f0*/  LDCU.64 UR4, c[0x0][0x358] ;  /* 0x00006b00ff0477ac */ /* 0x000e6e0008000a00 */
[----:B------:R-:W1:Y:S01]  /*0100*/  LDC.64 R4, c[0x0][0x388] ;  /* 0x0000e200ff047b82 */ /* 0x000e620000000a00 */
[----:B0-----:R-:W-:-:S05]  /*0110*/  IMAD.WIDE R2, R7, 0x8, R2 ;  /* 0x0000000807027825 */ /* 0x001fca00078e0202 */
[----:B-1----:R-:W-:Y:S01]  /*0120*/  STG.E.64 desc[UR4][R2.64], R4 ;  /* 0x0000000402007986 */ /* 0x002fe2000c101b04 */
[----:B------:R-:W-:Y:S05]  /*0130*/  EXIT ;  /* 0x000000000000794d */ /* 0x000fea0003800000 */
.L_x_144:
        /* <DEDUP_REMOVED lines=12> */
.L_x_232:


//--------------------- .text.copyUpperToLowerTriangleDense --------------------------
	.section	.text.copyUpperToLowerTriangleDense,"ax",@progbits
	.align	128
        .global         copyUpperToLowerTriangleDense
        .type           copyUpperToLowerTriangleDense,@function
        .size           copyUpperToLowerTriangleDense,(.L_x_233 - copyUpperToLowerTriangleDense)
        .other          copyUpperToLowerTriangleDense,@"STO_CUDA_ENTRY STV_DEFAULT"
copyUpperToLowerTriangleDense:
.text.copyUpperToLowerTriangleDense:
[----:B------:R-:W-:Y:S01]  /*0000*/  LDC R1, c[0x0][0x37c] ;  /* 0x0000df00ff017b82 */ /* 0x000fe20000000800 */
[----:B------:R-:W0:Y:S07]  /*0010*/  S2R R3, SR_TID.X ;  /* 0x0000000000037919 */ /* 0x000e2e0000002100 */
[----:B------:R-:W0:Y:S01]  /*0020*/  S2UR UR4, SR_CTAID.X ;  /* 0x00000000000479c3 */ /* 0x000e220000002500 */
[----:B------:R-:W1:Y:S01]  /*0030*/  LDCU.64 UR6, c[0x0][0x388] ;  /* 0x00007100ff0677ac */ /* 0x000e620008000a00 */
[----:B------:R-:W2:Y:S06]  /*0040*/  S2R R5, SR_TID.Y ;  /* 0x0000000000057919 */ /* 0x000eac0000002200 */
[----:B------:R-:W0:Y:S08]  /*0050*/  LDC R0, c[0x0][0x360] ;  /* 0x0000d800ff007b82 */ /* 0x000e300000000800 */
[----:B------:R-:W2:Y:S08]  /*0060*/  S2UR UR5, SR_CTAID.Y ;  /* 0x00000000000579c3 */ /* 0x000eb00000002600 */
[----:B------:R-:W2:Y:S01]  /*0070*/  LDC R2, c[0x0][0x364] ;  /* 0x0000d900ff027b82 */ /* 0x000ea20000000800 */
[----:B0-----:R-:W-:-:S02]  /*0080*/  IMAD R0, R0, UR4, R3 ;  /* 0x0000000400007c24 */ /* 0x001fc4000f8e0203 */
[----:B--2---:R-:W-:-:S04]  /*0090*/  IMAD R3, R2, UR5, R5 ;  /* 0x0000000502037c24 */ /* 0x004fc8000f8e0205 */
[----:B-1----:R-:W-:-:S05]  /*00a0*/  IMAD R7, R3, UR6, R0 ;  /* 0x0000000603077c24 */ /* 0x002fca000f8e0200 */
[----:B------:R-:W-:-:S04]  /*00b0*/  ISETP.GE.AND P0, PT, R7, UR7, PT ;  /* 0x0000000707007c0c */ /* 0x000fc8000bf06270 */
[----:B------:R-:W-:-:S13]  /*00c0*/  ISETP.LE.OR P0, PT, R3, R0, P0 ;  /* 0x000000000300720c */ /* 0x000fda0000703670 */
[----:B------:R-:W-:Y:S05]  /*00d0*/  @P0 EXIT ;  /* 0x000000000000094d */ /* 0x000fea0003800000 */
[----:B------:R-:W0:Y:S01]  /*00e0*/  LDC.64 R4, c[0x0][0x380] ;  /* 0x0000e000ff047b82 */ /* 0x000e220000000a00 */
[----:B------:R-:W1:Y:S01]  /*00f0*/  LDCU.64 UR4, c[0x0][0x358] ;  /* 0x00006b00ff0477ac */ /* 0x000e620008000a00 */
[----:B------:R-:W-:-:S04]  /*0100*/  IMAD R3, R0, UR6, R3 ;  /* 0x0000000600037c24 */ /* 0x000fc8000f8e0203 */
[----:B0-----:R-:W-:-:S06]  /*0110*/  IMAD.WIDE R2, R3, 0x8, R4 ;  /* 0x0000000803027825 */ /* 0x001fcc00078e0204 */
[----:B-1----:R-:W2:Y:S01]  /*0120*/  LDG.E.64 R2, desc[UR4][R2.64] ;  /* 0x0000000402027981 */ /* 0x002ea2000c1e1b00 */
[----:B------:R-:W-:-:S05]  /*0130*/  IMAD.WIDE R4, R7, 0x8, R4 ;  /* 0x0000000807047825 */ /* 0x000fca00078e0204 */
[----:B--2---:R-:W-:Y:S01]  /*0140*/  STG.E.64 desc[UR4][R4.64], R2 ;  /* 0x0000000204007986 */ /* 0x004fe2000c101b04 */
[----:B------:R-:W-:Y:S05]  /*0150*/  EXIT ;  /* 0x000000000000794d */ /* 0x000fea0003800000 */
.L_x_145:
        /* <DEDUP_REMOVED lines=10> */
.L_x_233:


//--------------------- .nv.shared.reduce_min     --------------------------
	.section	.nv.shared.reduce_min,"aw",@nobits
	.sectionflags	@""
	.align	16
	.zero		1024


//--------------------- .nv.shared.reserved.0     --------------------------
	.section	.nv.shared.reserved.0,"aw",@nobits
	.weak		__nv_reservedSMEM_offset_0_alias
	.size		__nv_reservedSMEM_offset_0_alias, 0, 64
	.other		__nv_reservedSMEM_offset_0_alias,@"STO_CUDA_RESERVED_SHARED STV_DEFAULT"
__nv_reservedSMEM_offset_0_alias:
	.zero		0
	.zero		64


//--------------------- .nv.shared.reduce_max     --------------------------
	.section	.nv.shared.reduce_max,"aw",@nobits
	.sectionflags	@""
	.align	16
	.zero		1024


//--------------------- .nv.shared.reduce_sum     --------------------------
	.section	.nv.shared.reduce_sum,"aw",@nobits
	.sectionflags	@""
	.align	16
	.zero		1024


//--------------------- .nv.shared.reduce_col     --------------------------
	.section	.nv.shared.reduce_col,"aw",@nobits
	.sectionflags	@""
	.align	16
	.zero		1024


//--------------------- .nv.shared.reduce_row     --------------------------
	.section	.nv.shared.reduce_row,"aw",@nobits
	.sectionflags	@""
	.align	16
	.zero		1024


//--------------------- .nv.shared.fill           --------------------------
	.section	.nv.shared.fill,"aw",@nobits
	.sectionflags	@""
	.align	16
	.zero		1024


//--------------------- .nv.shared.binCellScalarOp --------------------------
	.section	.nv.shared.binCellScalarOp,"aw",@nobits
	.sectionflags	@""
	.align	16
	.zero		1024


//--------------------- .nv.shared.binCellOp      --------------------------
	.section	.nv.shared.binCellOp,"aw",@nobits
	.sectionflags	@""
	.align	16
	.zero		1024


//--------------------- .nv.shared.compareAndSet  --------------------------
	.section	.nv.shared.compareAndSet,"aw",@nobits
	.sectionflags	@""
	.align	16
	.zero		1024


//--------------------- .nv.shared.biasAdd        --------------------------
	.section	.nv.shared.biasAdd,"aw",@nobits
	.sectionflags	@""
	.align	16
	.zero		1024


//--------------------- .nv.shared.reluBackward   --------------------------
	.section	.nv.shared.reluBackward,"aw",@nobits
	.sectionflags	@""
	.align	16
	.zero		1024


//--------------------- .nv.shared.relu           --------------------------
	.section	.nv.shared.relu,"aw",@nobits
	.sectionflags	@""
	.align	16
	.zero		1024


//--------------------- .nv.shared.dense_matrix_copy --------------------------
	.section	.nv.shared.dense_matrix_copy,"aw",@nobits
	.sectionflags	@""
	.align	16
	.zero		1024


//--------------------- .nv.shared.dense_matrix_set --------------------------
	.section	.nv.shared.dense_matrix_set,"aw",@nobits
	.sectionflags	@""
	.align	16
	.zero		1024


//--------------------- .nv.shared.copyUpperToLowerTriangleDense --------------------------
	.section	.nv.shared.copyUpperToLowerTriangleDense,"aw",@nobits
	.sectionflags	@""
	.align	16
	.zero		1024


//--------------------- .nv.constant0.reduce_min  --------------------------
	.section	.nv.constant0.reduce_min,"a",@progbits
	.sectionflags	@""
	.align	4
.nv.constant0.reduce_min:
	.zero		916


//--------------------- .nv.constant0.reduce_max  --------------------------
	.section	.nv.constant0.reduce_max,"a",@progbits
	.sectionflags	@""
	.align	4
.nv.constant0.reduce_max:
	.zero		916


//--------------------- .nv.constant0.reduce_sum  --------------------------
	.section	.nv.constant0.reduce_sum,"a",@progbits
	.sectionflags	@""
	.align	4
.nv.constant0.reduce_sum:
	.zero		916


//--------------------- .nv.constant0.reduce_col  --------------------------
	.section	.nv.constant0.reduce_col,"a",@progbits
	.sectionflags	@""
	.align	4
.nv.constant0.reduce_col:
	.zero		920


//--------------------- .nv.constant0.reduce_row  --------------------------
	.section	.nv.constant0.reduce_row,"a",@progbits
	.sectionflags	@""
	.align	4
.nv.constant0.reduce_row:
	.zero		920


//--------------------- .nv.constant0.fill        --------------------------
	.section	.nv.constant0.fill,"a",@progbits
	.sectionflags	@""
	.align	4
.nv.constant0.fill:
	.zero		916


//--------------------- .nv.constant0.binCellScalarOp --------------------------
	.section	.nv.constant0.binCellScalarOp,"a",@progbits
	.sectionflags	@""
	.align	4
.nv.constant0.binCellScalarOp:
	.zero		936


//--------------------- .nv.constant0.binCellOp   --------------------------
	.section	.nv.constant0.binCellOp,"a",@progbits
	.sectionflags	@""
	.align	4
.nv.constant0.binCellOp:
	.zero		940


//--------------------- .nv.constant0.compareAndSet --------------------------
	.section	.nv.constant0.compareAndSet,"a",@progbits
	.sectionflags	@""
	.align	4
.nv.constant0.compareAndSet:
	.zero		960


//--------------------- .nv.constant0.biasAdd     --------------------------
	.section	.nv.constant0.biasAdd,"a",@progbits
	.sectionflags	@""
	.align	4
.nv.constant0.biasAdd:
	.zero		932


//--------------------- .nv.constant0.reluBackward --------------------------
	.section	.nv.constant0.reluBackward,"a",@progbits
	.sectionflags	@""
	.align	4
.nv.constant0.reluBackward:
	.zero		928


//--------------------- .nv.constant0.relu        --------------------------
	.section	.nv.constant0.relu,"a",@progbits
	.sectionflags	@""
	.align	4
.nv.constant0.relu:
	.zero		920


//--------------------- .nv.constant0.dense_matrix_copy --------------------------
	.section	.nv.constant0.dense_matrix_copy,"a",@progbits
	.sectionflags	@""
	.align	4
.nv.constant0.dense_matrix_copy:
	.zero		920


//--------------------- .nv.constant0.dense_matrix_set --------------------------
	.section	.nv.constant0.dense_matrix_set,"a",@progbits
	.sectionflags	@""
	.align	4
.nv.constant0.dense_matrix_set:
	.zero		920


//--------------------- .nv.constant0.copyUpperToLowerTriangleDense --------------------------
	.section	.nv.constant0.copyUpperToLowerTriangleDense,"a",@progbits
	.sectionflags	@""
	.align	4
.nv.constant0.copyUpperToLowerTriangleDense:
	.zero		912


//--------------------- SYMBOLS --------------------------

	.type		.nv.reservedSmem.offset0,@object
	.size		.nv.reservedSmem.offset0,0x4
	.type		.nv.reservedSmem.cap,@object
	.size		.nv.reservedSmem.cap,0x4
